//
// Generated by NVIDIA NVVM Compiler
//
// Compiler Build ID: CL-36424714
// Cuda compilation tools, release 13.0, V13.0.88
// Based on NVVM 20.0.0
//

.version 9.0
.target sm_100
.address_size 64

	// .globl	_Z23fused_swiglu_mlp_kernelPK6__halfS1_S1_S1_Pfiii
.extern .shared .align 16 .b8 smem[];

.visible .entry _Z23fused_swiglu_mlp_kernelPK6__halfS1_S1_S1_Pfiii(
	.param .u64 .ptr .align 1 _Z23fused_swiglu_mlp_kernelPK6__halfS1_S1_S1_Pfiii_param_0,
	.param .u64 .ptr .align 1 _Z23fused_swiglu_mlp_kernelPK6__halfS1_S1_S1_Pfiii_param_1,
	.param .u64 .ptr .align 1 _Z23fused_swiglu_mlp_kernelPK6__halfS1_S1_S1_Pfiii_param_2,
	.param .u64 .ptr .align 1 _Z23fused_swiglu_mlp_kernelPK6__halfS1_S1_S1_Pfiii_param_3,
	.param .u64 .ptr .align 1 _Z23fused_swiglu_mlp_kernelPK6__halfS1_S1_S1_Pfiii_param_4,
	.param .u32 _Z23fused_swiglu_mlp_kernelPK6__halfS1_S1_S1_Pfiii_param_5,
	.param .u32 _Z23fused_swiglu_mlp_kernelPK6__halfS1_S1_S1_Pfiii_param_6,
	.param .u32 _Z23fused_swiglu_mlp_kernelPK6__halfS1_S1_S1_Pfiii_param_7
)
{
	.reg .pred 	%p<34>;
	.reg .b16 	%rs<82>;
	.reg .b32 	%r<167>;
	.reg .b32 	%f<266>;
	.reg .b64 	%rd<94>;

	ld.param.u64 	%rd10, [_Z23fused_swiglu_mlp_kernelPK6__halfS1_S1_S1_Pfiii_param_0];
	ld.param.u64 	%rd11, [_Z23fused_swiglu_mlp_kernelPK6__halfS1_S1_S1_Pfiii_param_1];
	ld.param.u64 	%rd12, [_Z23fused_swiglu_mlp_kernelPK6__halfS1_S1_S1_Pfiii_param_2];
	ld.param.u64 	%rd13, [_Z23fused_swiglu_mlp_kernelPK6__halfS1_S1_S1_Pfiii_param_3];
	ld.param.u32 	%r72, [_Z23fused_swiglu_mlp_kernelPK6__halfS1_S1_S1_Pfiii_param_5];
	ld.param.u32 	%r70, [_Z23fused_swiglu_mlp_kernelPK6__halfS1_S1_S1_Pfiii_param_6];
	ld.param.u32 	%r71, [_Z23fused_swiglu_mlp_kernelPK6__halfS1_S1_S1_Pfiii_param_7];
	cvta.to.global.u64 	%rd1, %rd10;
	cvta.to.global.u64 	%rd2, %rd12;
	cvta.to.global.u64 	%rd3, %rd11;
	cvta.to.global.u64 	%rd4, %rd13;
	shl.b32 	%r1, %r70, 1;
	mov.u32 	%r2, %ctaid.x;
	mov.u32 	%r160, %tid.x;
	setp.ge.s32 	%p1, %r2, %r72;
	@%p1 bra 	$L__BB0_48;
	mov.u32 	%r4, %ctaid.y;
	shl.b32 	%r5, %r4, 7;
	add.s32 	%r73, %r5, 128;
	min.s32 	%r6, %r73, %r71;
	sub.s32 	%r7, %r6, %r5;
	setp.ge.s32 	%p2, %r160, %r70;
	@%p2 bra 	$L__BB0_8;
	mul.lo.s32 	%r8, %r70, %r2;
	not.b32 	%r74, %r160;
	add.s32 	%r9, %r70, %r74;
	and.b32  	%r75, %r9, 768;
	setp.eq.s32 	%p3, %r75, 768;
	mov.u32 	%r149, %r160;
	@%p3 bra 	$L__BB0_5;
	shr.u32 	%r77, %r9, 8;
	add.s32 	%r78, %r77, 1;
	and.b32  	%r10, %r78, 3;
	mov.b32 	%r148, 0;
	mov.u32 	%r149, %r160;
$L__BB0_4:
	.pragma "nounroll";
	shl.b32 	%r79, %r149, 1;
	mov.u32 	%r80, smem;
	add.s32 	%r81, %r80, %r79;
	add.s32 	%r82, %r149, %r8;
	mul.wide.s32 	%rd14, %r82, 2;
	add.s64 	%rd15, %rd1, %rd14;
	ld.global.nc.u16 	%rs1, [%rd15];
	st.shared.u16 	[%r81], %rs1;
	add.s32 	%r149, %r149, 256;
	add.s32 	%r148, %r148, 1;
	setp.ne.s32 	%p4, %r148, %r10;
	@%p4 bra 	$L__BB0_4;
$L__BB0_5:
	setp.lt.u32 	%p5, %r9, 768;
	@%p5 bra 	$L__BB0_8;
	mov.u32 	%r84, smem;
$L__BB0_7:
	shl.b32 	%r83, %r149, 1;
	add.s32 	%r85, %r84, %r83;
	add.s32 	%r86, %r149, %r8;
	mul.wide.s32 	%rd16, %r86, 2;
	add.s64 	%rd17, %rd1, %rd16;
	ld.global.nc.u16 	%rs2, [%rd17];
	st.shared.u16 	[%r85], %rs2;
	ld.global.nc.u16 	%rs3, [%rd17+512];
	st.shared.u16 	[%r85+512], %rs3;
	ld.global.nc.u16 	%rs4, [%rd17+1024];
	st.shared.u16 	[%r85+1024], %rs4;
	ld.global.nc.u16 	%rs5, [%rd17+1536];
	st.shared.u16 	[%r85+1536], %rs5;
	add.s32 	%r149, %r149, 1024;
	setp.lt.s32 	%p6, %r149, %r70;
	@%p6 bra 	$L__BB0_7;
$L__BB0_8:
	mov.u32 	%r87, smem;
	add.s32 	%r18, %r87, %r1;
	bar.sync 	0;
	setp.ge.s32 	%p7, %r160, %r7;
	@%p7 bra 	$L__BB0_31;
	setp.lt.s32 	%p8, %r70, 1;
	@%p8 bra 	$L__BB0_23;
	and.b32  	%r19, %r70, 7;
	and.b32  	%r20, %r70, 3;
	and.b32  	%r21, %r70, 2147483640;
	and.b32  	%r22, %r70, 1;
	add.s32 	%r103, %r70, -1;
	mul.wide.s32 	%rd49, %r71, 2;
	mov.u32 	%r151, %r160;
$L__BB0_11:
	setp.lt.u32 	%p14, %r103, 7;
	add.s32 	%r24, %r151, %r5;
	mov.f32 	%f257, 0f00000000;
	mov.b32 	%r154, 0;
	mov.f32 	%f256, %f257;
	@%p14 bra 	$L__BB0_14;
	mov.f32 	%f257, 0f00000000;
	mov.b32 	%r152, 0;
$L__BB0_13:
	.pragma "nounroll";
	shl.b32 	%r105, %r152, 1;
	mov.u32 	%r106, smem;
	add.s32 	%r107, %r106, %r105;
	ld.shared.v4.b32 	{%r108, %r109, %r110, %r111}, [%r107];
	mov.b32 	{%rs24, %rs27}, %r111;
	mov.b32 	{%rs18, %rs21}, %r110;
	mov.b32 	{%rs12, %rs15}, %r109;
	mov.b32 	{%rs6, %rs9}, %r108;
	// begin inline asm
	{  cvt.f32.f16 %f65, %rs6;}

	// end inline asm
	mad.lo.s32 	%r112, %r152, %r71, %r24;
	mul.wide.s32 	%rd18, %r112, 2;
	add.s64 	%rd19, %rd3, %rd18;
	ld.global.nc.u16 	%rs7, [%rd19];
	// begin inline asm
	{  cvt.f32.f16 %f66, %rs7;}

	// end inline asm
	fma.rn.f32 	%f89, %f65, %f66, %f256;
	add.s64 	%rd20, %rd2, %rd18;
	ld.global.nc.u16 	%rs8, [%rd20];
	// begin inline asm
	{  cvt.f32.f16 %f67, %rs8;}

	// end inline asm
	fma.rn.f32 	%f90, %f65, %f67, %f257;
	// begin inline asm
	{  cvt.f32.f16 %f68, %rs9;}

	// end inline asm
	mul.wide.s32 	%rd21, %r71, 2;
	add.s64 	%rd22, %rd19, %rd21;
	ld.global.nc.u16 	%rs10, [%rd22];
	// begin inline asm
	{  cvt.f32.f16 %f69, %rs10;}

	// end inline asm
	fma.rn.f32 	%f91, %f68, %f69, %f89;
	add.s64 	%rd23, %rd20, %rd21;
	ld.global.nc.u16 	%rs11, [%rd23];
	// begin inline asm
	{  cvt.f32.f16 %f70, %rs11;}

	// end inline asm
	fma.rn.f32 	%f92, %f68, %f70, %f90;
	// begin inline asm
	{  cvt.f32.f16 %f71, %rs12;}

	// end inline asm
	add.s64 	%rd24, %rd22, %rd21;
	ld.global.nc.u16 	%rs13, [%rd24];
	// begin inline asm
	{  cvt.f32.f16 %f72, %rs13;}

	// end inline asm
	fma.rn.f32 	%f93, %f71, %f72, %f91;
	add.s64 	%rd25, %rd23, %rd21;
	ld.global.nc.u16 	%rs14, [%rd25];
	// begin inline asm
	{  cvt.f32.f16 %f73, %rs14;}

	// end inline asm
	fma.rn.f32 	%f94, %f71, %f73, %f92;
	// begin inline asm
	{  cvt.f32.f16 %f74, %rs15;}

	// end inline asm
	add.s64 	%rd26, %rd24, %rd21;
	ld.global.nc.u16 	%rs16, [%rd26];
	// begin inline asm
	{  cvt.f32.f16 %f75, %rs16;}

	// end inline asm
	fma.rn.f32 	%f95, %f74, %f75, %f93;
	add.s64 	%rd27, %rd25, %rd21;
	ld.global.nc.u16 	%rs17, [%rd27];
	// begin inline asm
	{  cvt.f32.f16 %f76, %rs17;}

	// end inline asm
	fma.rn.f32 	%f96, %f74, %f76, %f94;
	// begin inline asm
	{  cvt.f32.f16 %f77, %rs18;}

	// end inline asm
	add.s64 	%rd28, %rd26, %rd21;
	ld.global.nc.u16 	%rs19, [%rd28];
	// begin inline asm
	{  cvt.f32.f16 %f78, %rs19;}

	// end inline asm
	fma.rn.f32 	%f97, %f77, %f78, %f95;
	add.s64 	%rd29, %rd27, %rd21;
	ld.global.nc.u16 	%rs20, [%rd29];
	// begin inline asm
	{  cvt.f32.f16 %f79, %rs20;}

	// end inline asm
	fma.rn.f32 	%f98, %f77, %f79, %f96;
	// begin inline asm
	{  cvt.f32.f16 %f80, %rs21;}

	// end inline asm
	add.s64 	%rd30, %rd28, %rd21;
	ld.global.nc.u16 	%rs22, [%rd30];
	// begin inline asm
	{  cvt.f32.f16 %f81, %rs22;}

	// end inline asm
	fma.rn.f32 	%f99, %f80, %f81, %f97;
	add.s64 	%rd31, %rd29, %rd21;
	ld.global.nc.u16 	%rs23, [%rd31];
	// begin inline asm
	{  cvt.f32.f16 %f82, %rs23;}

	// end inline asm
	fma.rn.f32 	%f100, %f80, %f82, %f98;
	// begin inline asm
	{  cvt.f32.f16 %f83, %rs24;}

	// end inline asm
	add.s64 	%rd32, %rd30, %rd21;
	ld.global.nc.u16 	%rs25, [%rd32];
	// begin inline asm
	{  cvt.f32.f16 %f84, %rs25;}

	// end inline asm
	fma.rn.f32 	%f101, %f83, %f84, %f99;
	add.s64 	%rd33, %rd31, %rd21;
	ld.global.nc.u16 	%rs26, [%rd33];
	// begin inline asm
	{  cvt.f32.f16 %f85, %rs26;}

	// end inline asm
	fma.rn.f32 	%f102, %f83, %f85, %f100;
	// begin inline asm
	{  cvt.f32.f16 %f86, %rs27;}

	// end inline asm
	add.s64 	%rd34, %rd32, %rd21;
	ld.global.nc.u16 	%rs28, [%rd34];
	// begin inline asm
	{  cvt.f32.f16 %f87, %rs28;}

	// end inline asm
	fma.rn.f32 	%f256, %f86, %f87, %f101;
	add.s64 	%rd35, %rd33, %rd21;
	ld.global.nc.u16 	%rs29, [%rd35];
	// begin inline asm
	{  cvt.f32.f16 %f88, %rs29;}

	// end inline asm
	fma.rn.f32 	%f257, %f86, %f88, %f102;
	add.s32 	%r152, %r152, 8;
	setp.ne.s32 	%p15, %r152, %r21;
	mov.u32 	%r154, %r21;
	@%p15 bra 	$L__BB0_13;
$L__BB0_14:
	setp.eq.s32 	%p16, %r19, 0;
	@%p16 bra 	$L__BB0_22;
	add.s32 	%r113, %r19, -1;
	setp.lt.u32 	%p17, %r113, 3;
	@%p17 bra 	$L__BB0_17;
	shl.b32 	%r114, %r154, 1;
	mov.u32 	%r115, smem;
	add.s32 	%r116, %r115, %r114;
	ld.shared.u16 	%rs30, [%r116];
	// begin inline asm
	{  cvt.f32.f16 %f104, %rs30;}

	// end inline asm
	mad.lo.s32 	%r117, %r154, %r71, %r24;
	mul.wide.s32 	%rd36, %r117, 2;
	add.s64 	%rd37, %rd3, %rd36;
	ld.global.nc.u16 	%rs31, [%rd37];
	// begin inline asm
	{  cvt.f32.f16 %f105, %rs31;}

	// end inline asm
	fma.rn.f32 	%f116, %f104, %f105, %f256;
	add.s64 	%rd38, %rd2, %rd36;
	ld.global.nc.u16 	%rs32, [%rd38];
	// begin inline asm
	{  cvt.f32.f16 %f106, %rs32;}

	// end inline asm
	fma.rn.f32 	%f117, %f104, %f106, %f257;
	ld.shared.u16 	%rs33, [%r116+2];
	// begin inline asm
	{  cvt.f32.f16 %f107, %rs33;}

	// end inline asm
	add.s64 	%rd40, %rd37, %rd49;
	ld.global.nc.u16 	%rs34, [%rd40];
	// begin inline asm
	{  cvt.f32.f16 %f108, %rs34;}

	// end inline asm
	fma.rn.f32 	%f118, %f107, %f108, %f116;
	add.s64 	%rd41, %rd38, %rd49;
	ld.global.nc.u16 	%rs35, [%rd41];
	// begin inline asm
	{  cvt.f32.f16 %f109, %rs35;}

	// end inline asm
	fma.rn.f32 	%f119, %f107, %f109, %f117;
	ld.shared.u16 	%rs36, [%r116+4];
	// begin inline asm
	{  cvt.f32.f16 %f110, %rs36;}

	// end inline asm
	add.s64 	%rd42, %rd40, %rd49;
	ld.global.nc.u16 	%rs37, [%rd42];
	// begin inline asm
	{  cvt.f32.f16 %f111, %rs37;}

	// end inline asm
	fma.rn.f32 	%f120, %f110, %f111, %f118;
	add.s64 	%rd43, %rd41, %rd49;
	ld.global.nc.u16 	%rs38, [%rd43];
	// begin inline asm
	{  cvt.f32.f16 %f112, %rs38;}

	// end inline asm
	fma.rn.f32 	%f121, %f110, %f112, %f119;
	ld.shared.u16 	%rs39, [%r116+6];
	// begin inline asm
	{  cvt.f32.f16 %f113, %rs39;}

	// end inline asm
	add.s64 	%rd44, %rd42, %rd49;
	ld.global.nc.u16 	%rs40, [%rd44];
	// begin inline asm
	{  cvt.f32.f16 %f114, %rs40;}

	// end inline asm
	fma.rn.f32 	%f256, %f113, %f114, %f120;
	add.s64 	%rd45, %rd43, %rd49;
	ld.global.nc.u16 	%rs41, [%rd45];
	// begin inline asm
	{  cvt.f32.f16 %f115, %rs41;}

	// end inline asm
	fma.rn.f32 	%f257, %f113, %f115, %f121;
	add.s32 	%r154, %r154, 4;
$L__BB0_17:
	setp.eq.s32 	%p18, %r20, 0;
	@%p18 bra 	$L__BB0_22;
	setp.eq.s32 	%p19, %r20, 1;
	@%p19 bra 	$L__BB0_20;
	shl.b32 	%r118, %r154, 1;
	mov.u32 	%r119, smem;
	add.s32 	%r120, %r119, %r118;
	ld.shared.u16 	%rs42, [%r120];
	// begin inline asm
	{  cvt.f32.f16 %f123, %rs42;}

	// end inline asm
	mad.lo.s32 	%r121, %r154, %r71, %r24;
	mul.wide.s32 	%rd46, %r121, 2;
	add.s64 	%rd47, %rd3, %rd46;
	ld.global.nc.u16 	%rs43, [%rd47];
	// begin inline asm
	{  cvt.f32.f16 %f124, %rs43;}

	// end inline asm
	fma.rn.f32 	%f129, %f123, %f124, %f256;
	add.s64 	%rd48, %rd2, %rd46;
	ld.global.nc.u16 	%rs44, [%rd48];
	// begin inline asm
	{  cvt.f32.f16 %f125, %rs44;}

	// end inline asm
	fma.rn.f32 	%f130, %f123, %f125, %f257;
	ld.shared.u16 	%rs45, [%r120+2];
	// begin inline asm
	{  cvt.f32.f16 %f126, %rs45;}

	// end inline asm
	add.s64 	%rd50, %rd47, %rd49;
	ld.global.nc.u16 	%rs46, [%rd50];
	// begin inline asm
	{  cvt.f32.f16 %f127, %rs46;}

	// end inline asm
	fma.rn.f32 	%f256, %f126, %f127, %f129;
	add.s64 	%rd51, %rd48, %rd49;
	ld.global.nc.u16 	%rs47, [%rd51];
	// begin inline asm
	{  cvt.f32.f16 %f128, %rs47;}

	// end inline asm
	fma.rn.f32 	%f257, %f126, %f128, %f130;
	add.s32 	%r154, %r154, 2;
$L__BB0_20:
	setp.eq.s32 	%p20, %r22, 0;
	@%p20 bra 	$L__BB0_22;
	shl.b32 	%r122, %r154, 1;
	mov.u32 	%r123, smem;
	add.s32 	%r124, %r123, %r122;
	ld.shared.u16 	%rs48, [%r124];
	// begin inline asm
	{  cvt.f32.f16 %f131, %rs48;}

	// end inline asm
	mad.lo.s32 	%r125, %r154, %r71, %r24;
	mul.wide.s32 	%rd52, %r125, 2;
	add.s64 	%rd53, %rd3, %rd52;
	ld.global.nc.u16 	%rs49, [%rd53];
	// begin inline asm
	{  cvt.f32.f16 %f132, %rs49;}

	// end inline asm
	fma.rn.f32 	%f256, %f131, %f132, %f256;
	add.s64 	%rd54, %rd2, %rd52;
	ld.global.nc.u16 	%rs50, [%rd54];
	// begin inline asm
	{  cvt.f32.f16 %f133, %rs50;}

	// end inline asm
	fma.rn.f32 	%f257, %f131, %f133, %f257;
$L__BB0_22:
	fma.rn.f32 	%f134, %f256, 0fBBBB989D, 0f3F000000;
	cvt.sat.f32.f32 	%f135, %f134;
	mov.f32 	%f136, 0f4B400001;
	mov.f32 	%f137, 0f437C0000;
	fma.rm.f32 	%f138, %f135, %f137, %f136;
	add.f32 	%f139, %f138, 0fCB40007F;
	neg.f32 	%f140, %f139;
	fma.rn.f32 	%f141, %f256, 0fBFB8AA3B, %f140;
	fma.rn.f32 	%f142, %f256, 0fB2A57060, %f141;
	mov.b32 	%r126, %f138;
	shl.b32 	%r127, %r126, 23;
	mov.b32 	%f143, %r127;
	ex2.approx.ftz.f32 	%f144, %f142;
	fma.rn.f32 	%f145, %f144, %f143, 0f3F800000;
	div.rn.f32 	%f146, %f256, %f145;
	mul.f32 	%f147, %f257, %f146;
	shl.b32 	%r128, %r151, 2;
	add.s32 	%r129, %r18, %r128;
	st.shared.f32 	[%r129], %f147;
	add.s32 	%r151, %r151, 256;
	setp.lt.s32 	%p21, %r151, %r7;
	@%p21 bra 	$L__BB0_11;
	bra.uni 	$L__BB0_31;
$L__BB0_23:
	mov.f32 	%f42, 0f3F000000;
	cvt.sat.f32.f32 	%f43, %f42;
	mov.f32 	%f44, 0f4B400001;
	mov.f32 	%f45, 0f437C0000;
	fma.rm.f32 	%f46, %f43, %f45, %f44;
	add.f32 	%f47, %f46, 0fCB40007F;
	neg.f32 	%f25, %f47;
	mov.b32 	%r88, %f46;
	shl.b32 	%r89, %r88, 23;
	mov.b32 	%f26, %r89;
	not.b32 	%r90, %r160;
	add.s32 	%r91, %r6, %r90;
	sub.s32 	%r33, %r91, %r5;
	shr.u32 	%r92, %r33, 8;
	add.s32 	%r34, %r92, 1;
	setp.lt.u32 	%p9, %r33, 768;
	mov.u32 	%r158, %r160;
	@%p9 bra 	$L__BB0_26;
	and.b32  	%r35, %r34, 33554428;
	ex2.approx.ftz.f32 	%f48, %f25;
	fma.rn.f32 	%f49, %f48, %f26, 0f3F800000;
	mov.f32 	%f50, 0f00000000;
	div.rn.f32 	%f51, %f50, %f49;
	mul.f32 	%f27, %f51, 0f00000000;
	mov.b32 	%r157, 0;
	mov.u32 	%r158, %r160;
$L__BB0_25:
	.pragma "nounroll";
	shl.b32 	%r94, %r158, 2;
	add.s32 	%r95, %r18, %r94;
	st.shared.f32 	[%r95], %f27;
	st.shared.f32 	[%r95+1024], %f27;
	st.shared.f32 	[%r95+2048], %f27;
	st.shared.f32 	[%r95+3072], %f27;
	add.s32 	%r158, %r158, 1024;
	add.s32 	%r157, %r157, 4;
	setp.ne.s32 	%p10, %r157, %r35;
	@%p10 bra 	$L__BB0_25;
$L__BB0_26:
	and.b32  	%r96, %r34, 3;
	setp.eq.s32 	%p11, %r96, 0;
	@%p11 bra 	$L__BB0_31;
	setp.eq.s32 	%p12, %r96, 1;
	@%p12 bra 	$L__BB0_29;
	ex2.approx.ftz.f32 	%f52, %f25;
	fma.rn.f32 	%f53, %f52, %f26, 0f3F800000;
	mov.f32 	%f54, 0f00000000;
	div.rn.f32 	%f55, %f54, %f53;
	mul.f32 	%f56, %f55, 0f00000000;
	shl.b32 	%r97, %r158, 2;
	add.s32 	%r98, %r18, %r97;
	st.shared.f32 	[%r98], %f56;
	st.shared.f32 	[%r98+1024], %f56;
	add.s32 	%r158, %r158, 512;
$L__BB0_29:
	and.b32  	%r99, %r33, 256;
	setp.ne.s32 	%p13, %r99, 0;
	@%p13 bra 	$L__BB0_31;
	ex2.approx.ftz.f32 	%f57, %f25;
	fma.rn.f32 	%f58, %f57, %f26, 0f3F800000;
	mov.f32 	%f59, 0f00000000;
	div.rn.f32 	%f60, %f59, %f58;
	mul.f32 	%f61, %f60, 0f00000000;
	shl.b32 	%r100, %r158, 2;
	add.s32 	%r101, %r18, %r100;
	st.shared.f32 	[%r101], %f61;
$L__BB0_31:
	setp.ge.s32 	%p22, %r160, %r70;
	bar.sync 	0;
	@%p22 bra 	$L__BB0_48;
	ld.param.u64 	%rd93, [_Z23fused_swiglu_mlp_kernelPK6__halfS1_S1_S1_Pfiii_param_4];
	mul.lo.s32 	%r43, %r70, %r2;
	and.b32  	%r44, %r6, 15;
	add.s32 	%r45, %r44, -1;
	and.b32  	%r46, %r6, 7;
	add.s32 	%r47, %r46, -1;
	sub.s32 	%r48, %r5, %r6;
	sub.s32 	%r49, %r7, %r44;
	and.b32  	%r50, %r6, 3;
	add.s32 	%r130, %r5, %r44;
	sub.s32 	%r51, %r130, %r6;
	mul.lo.s32 	%r131, %r4, %r70;
	shl.b32 	%r52, %r131, 7;
	shl.b32 	%r53, %r70, 4;
	mov.u32 	%r132, smem;
	add.s32 	%r133, %r1, %r132;
	add.s32 	%r54, %r133, 32;
	cvta.to.global.u64 	%rd5, %rd93;
	mul.wide.s32 	%rd7, %r70, 2;
$L__BB0_33:
	setp.lt.s32 	%p23, %r7, 1;
	mov.f32 	%f265, 0f00000000;
	@%p23 bra 	$L__BB0_47;
	setp.gt.u32 	%p24, %r48, -16;
	mov.f32 	%f265, 0f00000000;
	mov.b32 	%r165, 0;
	@%p24 bra 	$L__BB0_37;
	add.s32 	%r162, %r52, %r160;
	mov.f32 	%f265, 0f00000000;
	mov.u32 	%r161, %r54;
	mov.u32 	%r163, %r51;
$L__BB0_36:
	.pragma "nounroll";
	ld.shared.f32 	%f168, [%r161+-32];
	mul.wide.s32 	%rd55, %r162, 2;
	add.s64 	%rd56, %rd4, %rd55;
	ld.global.nc.u16 	%rs51, [%rd56];
	// begin inline asm
	{  cvt.f32.f16 %f152, %rs51;}

	// end inline asm
	fma.rn.f32 	%f169, %f168, %f152, %f265;
	ld.shared.f32 	%f170, [%r161+-28];
	mul.wide.s32 	%rd57, %r70, 2;
	add.s64 	%rd58, %rd56, %rd57;
	ld.global.nc.u16 	%rs52, [%rd58];
	// begin inline asm
	{  cvt.f32.f16 %f153, %rs52;}

	// end inline asm
	fma.rn.f32 	%f171, %f170, %f153, %f169;
	ld.shared.f32 	%f172, [%r161+-24];
	add.s64 	%rd59, %rd58, %rd57;
	ld.global.nc.u16 	%rs53, [%rd59];
	// begin inline asm
	{  cvt.f32.f16 %f154, %rs53;}

	// end inline asm
	fma.rn.f32 	%f173, %f172, %f154, %f171;
	ld.shared.f32 	%f174, [%r161+-20];
	add.s64 	%rd60, %rd59, %rd57;
	ld.global.nc.u16 	%rs54, [%rd60];
	// begin inline asm
	{  cvt.f32.f16 %f155, %rs54;}

	// end inline asm
	fma.rn.f32 	%f175, %f174, %f155, %f173;
	ld.shared.f32 	%f176, [%r161+-16];
	add.s64 	%rd61, %rd60, %rd57;
	ld.global.nc.u16 	%rs55, [%rd61];
	// begin inline asm
	{  cvt.f32.f16 %f156, %rs55;}

	// end inline asm
	fma.rn.f32 	%f177, %f176, %f156, %f175;
	ld.shared.f32 	%f178, [%r161+-12];
	add.s64 	%rd62, %rd61, %rd57;
	ld.global.nc.u16 	%rs56, [%rd62];
	// begin inline asm
	{  cvt.f32.f16 %f157, %rs56;}

	// end inline asm
	fma.rn.f32 	%f179, %f178, %f157, %f177;
	ld.shared.f32 	%f180, [%r161+-8];
	add.s64 	%rd63, %rd62, %rd57;
	ld.global.nc.u16 	%rs57, [%rd63];
	// begin inline asm
	{  cvt.f32.f16 %f158, %rs57;}

	// end inline asm
	fma.rn.f32 	%f181, %f180, %f158, %f179;
	ld.shared.f32 	%f182, [%r161+-4];
	add.s64 	%rd64, %rd63, %rd57;
	ld.global.nc.u16 	%rs58, [%rd64];
	// begin inline asm
	{  cvt.f32.f16 %f159, %rs58;}

	// end inline asm
	fma.rn.f32 	%f183, %f182, %f159, %f181;
	ld.shared.f32 	%f184, [%r161];
	add.s64 	%rd65, %rd64, %rd57;
	ld.global.nc.u16 	%rs59, [%rd65];
	// begin inline asm
	{  cvt.f32.f16 %f160, %rs59;}

	// end inline asm
	fma.rn.f32 	%f185, %f184, %f160, %f183;
	ld.shared.f32 	%f186, [%r161+4];
	add.s64 	%rd66, %rd65, %rd57;
	ld.global.nc.u16 	%rs60, [%rd66];
	// begin inline asm
	{  cvt.f32.f16 %f161, %rs60;}

	// end inline asm
	fma.rn.f32 	%f187, %f186, %f161, %f185;
	ld.shared.f32 	%f188, [%r161+8];
	add.s64 	%rd67, %rd66, %rd57;
	ld.global.nc.u16 	%rs61, [%rd67];
	// begin inline asm
	{  cvt.f32.f16 %f162, %rs61;}

	// end inline asm
	fma.rn.f32 	%f189, %f188, %f162, %f187;
	ld.shared.f32 	%f190, [%r161+12];
	add.s64 	%rd68, %rd67, %rd57;
	ld.global.nc.u16 	%rs62, [%rd68];
	// begin inline asm
	{  cvt.f32.f16 %f163, %rs62;}

	// end inline asm
	fma.rn.f32 	%f191, %f190, %f163, %f189;
	ld.shared.f32 	%f192, [%r161+16];
	add.s64 	%rd69, %rd68, %rd57;
	ld.global.nc.u16 	%rs63, [%rd69];
	// begin inline asm
	{  cvt.f32.f16 %f164, %rs63;}

	// end inline asm
	fma.rn.f32 	%f193, %f192, %f164, %f191;
	ld.shared.f32 	%f194, [%r161+20];
	add.s64 	%rd70, %rd69, %rd57;
	ld.global.nc.u16 	%rs64, [%rd70];
	// begin inline asm
	{  cvt.f32.f16 %f165, %rs64;}

	// end inline asm
	fma.rn.f32 	%f195, %f194, %f165, %f193;
	ld.shared.f32 	%f196, [%r161+24];
	add.s64 	%rd71, %rd70, %rd57;
	ld.global.nc.u16 	%rs65, [%rd71];
	// begin inline asm
	{  cvt.f32.f16 %f166, %rs65;}

	// end inline asm
	fma.rn.f32 	%f197, %f196, %f166, %f195;
	ld.shared.f32 	%f198, [%r161+28];
	add.s64 	%rd72, %rd71, %rd57;
	ld.global.nc.u16 	%rs66, [%rd72];
	// begin inline asm
	{  cvt.f32.f16 %f167, %rs66;}

	// end inline asm
	fma.rn.f32 	%f265, %f198, %f167, %f197;
	add.s32 	%r163, %r163, 16;
	add.s32 	%r162, %r162, %r53;
	add.s32 	%r161, %r161, 64;
	setp.ne.s32 	%p25, %r163, 0;
	mov.u32 	%r165, %r49;
	@%p25 bra 	$L__BB0_36;
$L__BB0_37:
	setp.eq.s32 	%p26, %r44, 0;
	@%p26 bra 	$L__BB0_47;
	setp.lt.u32 	%p27, %r45, 7;
	@%p27 bra 	$L__BB0_40;
	add.s32 	%r135, %r5, %r165;
	shl.b32 	%r136, %r165, 2;
	add.s32 	%r137, %r18, %r136;
	ld.shared.f32 	%f208, [%r137];
	mad.lo.s32 	%r138, %r135, %r70, %r160;
	mul.wide.s32 	%rd73, %r138, 2;
	add.s64 	%rd74, %rd4, %rd73;
	ld.global.nc.u16 	%rs67, [%rd74];
	// begin inline asm
	{  cvt.f32.f16 %f200, %rs67;}

	// end inline asm
	fma.rn.f32 	%f209, %f208, %f200, %f265;
	ld.shared.f32 	%f210, [%r137+4];
	mul.wide.s32 	%rd75, %r70, 2;
	add.s64 	%rd76, %rd74, %rd75;
	ld.global.nc.u16 	%rs68, [%rd76];
	// begin inline asm
	{  cvt.f32.f16 %f201, %rs68;}

	// end inline asm
	fma.rn.f32 	%f211, %f210, %f201, %f209;
	ld.shared.f32 	%f212, [%r137+8];
	add.s64 	%rd77, %rd76, %rd75;
	ld.global.nc.u16 	%rs69, [%rd77];
	// begin inline asm
	{  cvt.f32.f16 %f202, %rs69;}

	// end inline asm
	fma.rn.f32 	%f213, %f212, %f202, %f211;
	ld.shared.f32 	%f214, [%r137+12];
	add.s64 	%rd78, %rd77, %rd75;
	ld.global.nc.u16 	%rs70, [%rd78];
	// begin inline asm
	{  cvt.f32.f16 %f203, %rs70;}

	// end inline asm
	fma.rn.f32 	%f215, %f214, %f203, %f213;
	ld.shared.f32 	%f216, [%r137+16];
	add.s64 	%rd79, %rd78, %rd75;
	ld.global.nc.u16 	%rs71, [%rd79];
	// begin inline asm
	{  cvt.f32.f16 %f204, %rs71;}

	// end inline asm
	fma.rn.f32 	%f217, %f216, %f204, %f215;
	ld.shared.f32 	%f218, [%r137+20];
	add.s64 	%rd80, %rd79, %rd75;
	ld.global.nc.u16 	%rs72, [%rd80];
	// begin inline asm
	{  cvt.f32.f16 %f205, %rs72;}

	// end inline asm
	fma.rn.f32 	%f219, %f218, %f205, %f217;
	ld.shared.f32 	%f220, [%r137+24];
	add.s64 	%rd81, %rd80, %rd75;
	ld.global.nc.u16 	%rs73, [%rd81];
	// begin inline asm
	{  cvt.f32.f16 %f206, %rs73;}

	// end inline asm
	fma.rn.f32 	%f221, %f220, %f206, %f219;
	ld.shared.f32 	%f222, [%r137+28];
	add.s64 	%rd82, %rd81, %rd75;
	ld.global.nc.u16 	%rs74, [%rd82];
	// begin inline asm
	{  cvt.f32.f16 %f207, %rs74;}

	// end inline asm
	fma.rn.f32 	%f265, %f222, %f207, %f221;
	add.s32 	%r165, %r165, 8;
$L__BB0_40:
	setp.eq.s32 	%p28, %r46, 0;
	@%p28 bra 	$L__BB0_47;
	setp.lt.u32 	%p29, %r47, 3;
	@%p29 bra 	$L__BB0_43;
	add.s32 	%r139, %r5, %r165;
	shl.b32 	%r140, %r165, 2;
	add.s32 	%r141, %r18, %r140;
	ld.shared.f32 	%f228, [%r141];
	mad.lo.s32 	%r142, %r139, %r70, %r160;
	mul.wide.s32 	%rd83, %r142, 2;
	add.s64 	%rd84, %rd4, %rd83;
	ld.global.nc.u16 	%rs75, [%rd84];
	// begin inline asm
	{  cvt.f32.f16 %f224, %rs75;}

	// end inline asm
	fma.rn.f32 	%f229, %f228, %f224, %f265;
	ld.shared.f32 	%f230, [%r141+4];
	add.s64 	%rd86, %rd84, %rd7;
	ld.global.nc.u16 	%rs76, [%rd86];
	// begin inline asm
	{  cvt.f32.f16 %f225, %rs76;}

	// end inline asm
	fma.rn.f32 	%f231, %f230, %f225, %f229;
	ld.shared.f32 	%f232, [%r141+8];
	add.s64 	%rd87, %rd86, %rd7;
	ld.global.nc.u16 	%rs77, [%rd87];
	// begin inline asm
	{  cvt.f32.f16 %f226, %rs77;}

	// end inline asm
	fma.rn.f32 	%f233, %f232, %f226, %f231;
	ld.shared.f32 	%f234, [%r141+12];
	add.s64 	%rd88, %rd87, %rd7;
	ld.global.nc.u16 	%rs78, [%rd88];
	// begin inline asm
	{  cvt.f32.f16 %f227, %rs78;}

	// end inline asm
	fma.rn.f32 	%f265, %f234, %f227, %f233;
	add.s32 	%r165, %r165, 4;
$L__BB0_43:
	setp.eq.s32 	%p30, %r50, 0;
	@%p30 bra 	$L__BB0_47;
	setp.eq.s32 	%p31, %r50, 1;
	add.s32 	%r143, %r5, %r165;
	shl.b32 	%r144, %r165, 2;
	add.s32 	%r68, %r18, %r144;
	ld.shared.f32 	%f236, [%r68];
	mad.lo.s32 	%r145, %r143, %r70, %r160;
	mul.wide.s32 	%rd89, %r145, 2;
	add.s64 	%rd6, %rd4, %rd89;
	ld.global.nc.u16 	%rs79, [%rd6];
	// begin inline asm
	{  cvt.f32.f16 %f235, %rs79;}

	// end inline asm
	fma.rn.f32 	%f265, %f236, %f235, %f265;
	@%p31 bra 	$L__BB0_47;
	setp.eq.s32 	%p32, %r50, 2;
	ld.shared.f32 	%f238, [%r68+4];
	add.s64 	%rd8, %rd6, %rd7;
	ld.global.nc.u16 	%rs80, [%rd8];
	// begin inline asm
	{  cvt.f32.f16 %f237, %rs80;}

	// end inline asm
	fma.rn.f32 	%f265, %f238, %f237, %f265;
	@%p32 bra 	$L__BB0_47;
	ld.shared.f32 	%f240, [%r68+8];
	add.s64 	%rd90, %rd8, %rd7;
	ld.global.nc.u16 	%rs81, [%rd90];
	// begin inline asm
	{  cvt.f32.f16 %f239, %rs81;}

	// end inline asm
	fma.rn.f32 	%f265, %f240, %f239, %f265;
$L__BB0_47:
	add.s32 	%r146, %r160, %r43;
	mul.wide.s32 	%rd91, %r146, 4;
	add.s64 	%rd92, %rd5, %rd91;
	atom.global.add.f32 	%f241, [%rd92], %f265;
	add.s32 	%r160, %r160, 256;
	setp.lt.s32 	%p33, %r160, %r70;
	@%p33 bra 	$L__BB0_33;
$L__BB0_48:
	ret;

}


// ===== COMPILED SASS (sm_100) =====

	.target	sm_100

	.elftype	@"ET_EXEC"


//--------------------- .note.nv.tkinfo           --------------------------
	.section	.note.nv.tkinfo,"",@"SHT_NOTE"
	.sectionflags	@"SHF_NOTE_NV_TKINFO"
	.tkinfo
        /*0018*/ 	.word	0x00000002
        /*0030*/ 	.string	""
        /*0030*/ 	.string	"ptxas"
        /*0030*/ 	.string	"Cuda compilation tools, release 13.0, V13.0.88"
        /*0030*/ 	.string	"Build cuda_13.0.r13.0/compiler.36424714_0"
        /*0030*/ 	.string	"-arch sm_100 -m 64 "



//--------------------- .note.nv.cuinfo           --------------------------
	.section	.note.nv.cuinfo,"",@"SHT_NOTE"
	.sectionflags	@"SHF_NOTE_NV_CUINFO"
        /*0018*/ 	.short	0x0002
        /*001a*/ 	.short	0x0064
        /*001c*/ 	.short	0x0082
	.zero		2


//--------------------- .nv.info                  --------------------------
	.section	.nv.info,"",@"SHT_CUDA_INFO"
	.align	4


	//----- nvinfo : EIATTR_REGCOUNT
	.align		4
        /*0000*/ 	.byte	0x04, 0x2f
        /*0002*/ 	.short	(.L_1 - .L_0)
	.align		4
.L_0:
        /*0004*/ 	.word	index@(_Z23fused_swiglu_mlp_kernelPK6__halfS1_S1_S1_Pfiii)
        /*0008*/ 	.word	0x00000020


	//----- nvinfo : EIATTR_FRAME_SIZE
	.align		4
.L_1:
        /*000c*/ 	.byte	0x04, 0x11
        /*000e*/ 	.short	(.L_3 - .L_2)
	.align		4
.L_2:
        /*0010*/ 	.word	index@($__internal_0_$__cuda_sm3x_div_rn_noftz_f32_slowpath)
        /*0014*/ 	.word	0x00000000


	//----- nvinfo : EIATTR_FRAME_SIZE
	.align		4
.L_3:
        /*0018*/ 	.byte	0x04, 0x11
        /*001a*/ 	.short	(.L_5 - .L_4)
	.align		4
.L_4:
        /*001c*/ 	.word	index@(_Z23fused_swiglu_mlp_kernelPK6__halfS1_S1_S1_Pfiii)
        /*0020*/ 	.word	0x00000000


	//----- nvinfo : EIATTR_MIN_STACK_SIZE
	.align		4
.L_5:
        /*0024*/ 	.byte	0x04, 0x12
        /*0026*/ 	.short	(.L_7 - .L_6)
	.align		4
.L_6:
        /*0028*/ 	.word	index@(_Z23fused_swiglu_mlp_kernelPK6__halfS1_S1_S1_Pfiii)
        /*002c*/ 	.word	0x00000000
.L_7:


//--------------------- .nv.compat                --------------------------
	.section	.nv.compat,"",@"SHT_CUDA_COMPAT_INFO"
	.align	4
        /*0000*/ 	.byte	0x02, 0x09, 0x00, 0x00, 0x02, 0x02, 0x01, 0x00, 0x02, 0x05, 0x05, 0x00, 0x03, 0x07, 0x01, 0x01
        /*0010*/ 	.byte	0x02, 0x03, 0x00, 0x00, 0x02, 0x06, 0x01, 0x00, 0x04, 0x0b, 0x08, 0x00, 0x01, 0x00, 0x00, 0x00
        /*0020*/ 	.byte	0x00, 0x00, 0x00, 0x00


//--------------------- .nv.info._Z23fused_swiglu_mlp_kernelPK6__halfS1_S1_S1_Pfiii --------------------------
	.section	.nv.info._Z23fused_swiglu_mlp_kernelPK6__halfS1_S1_S1_Pfiii,"",@"SHT_CUDA_INFO"
	.sectionflags	@""
	.align	4


	//----- nvinfo : EIATTR_CUDA_API_VERSION
	.align		4
        /*0000*/ 	.byte	0x04, 0x37
        /*0002*/ 	.short	(.L_9 - .L_8)
.L_8:
        /*0004*/ 	.word	0x00000082


	//----- nvinfo : EIATTR_KPARAM_INFO
	.align		4
.L_9:
        /*0008*/ 	.byte	0x04, 0x17
        /*000a*/ 	.short	(.L_11 - .L_10)
.L_10:
        /*000c*/ 	.word	0x00000000
        /*0010*/ 	.short	0x0007
        /*0012*/ 	.short	0x0030
        /*0014*/ 	.byte	0x00, 0xf0, 0x11, 0x00


	//----- nvinfo : EIATTR_KPARAM_INFO
	.align		4
.L_11:
        /*0018*/ 	.byte	0x04, 0x17
        /*001a*/ 	.short	(.L_13 - .L_12)
.L_12:
        /*001c*/ 	.word	0x00000000
        /*0020*/ 	.short	0x0006
        /*0022*/ 	.short	0x002c
        /*0024*/ 	.byte	0x00, 0xf0, 0x11, 0x00


	//----- nvinfo : EIATTR_KPARAM_INFO
	.align		4
.L_13:
        /*0028*/ 	.byte	0x04, 0x17
        /*002a*/ 	.short	(.L_15 - .L_14)
.L_14:
        /*002c*/ 	.word	0x00000000
        /*0030*/ 	.short	0x0005
        /*0032*/ 	.short	0x0028
        /*0034*/ 	.byte	0x00, 0xf0, 0x11, 0x00


	//----- nvinfo : EIATTR_KPARAM_INFO
	.align		4
.L_15:
        /*0038*/ 	.byte	0x04, 0x17
        /*003a*/ 	.short	(.L_17 - .L_16)
.L_16:
        /*003c*/ 	.word	0x00000000
        /*0040*/ 	.short	0x0004
        /*0042*/ 	.short	0x0020
        /*0044*/ 	.byte	0x00, 0xf5, 0x21, 0x00


	//----- nvinfo : EIATTR_KPARAM_INFO
	.align		4
.L_17:
        /*0048*/ 	.byte	0x04, 0x17
        /*004a*/ 	.short	(.L_19 - .L_18)
.L_18:
        /*004c*/ 	.word	0x00000000
        /*0050*/ 	.short	0x0003
        /*0052*/ 	.short	0x0018
        /*0054*/ 	.byte	0x00, 0xf5, 0x21, 0x00


	//----- nvinfo : EIATTR_KPARAM_INFO
	.align		4
.L_19:
        /*0058*/ 	.byte	0x04, 0x17
        /*005a*/ 	.short	(.L_21 - .L_20)
.L_20:
        /*005c*/ 	.word	0x00000000
        /*0060*/ 	.short	0x0002
        /*0062*/ 	.short	0x0010
        /*0064*/ 	.byte	0x00, 0xf5, 0x21, 0x00


	//----- nvinfo : EIATTR_KPARAM_INFO
	.align		4
.L_21:
        /*0068*/ 	.byte	0x04, 0x17
        /*006a*/ 	.short	(.L_23 - .L_22)
.L_22:
        /*006c*/ 	.word	0x00000000
        /*0070*/ 	.short	0x0001
        /*0072*/ 	.short	0x0008
        /*0074*/ 	.byte	0x00, 0xf5, 0x21, 0x00


	//----- nvinfo : EIATTR_KPARAM_INFO
	.align		4
.L_23:
        /*0078*/ 	.byte	0x04, 0x17
        /*007a*/ 	.short	(.L_25 - .L_24)
.L_24:
        /*007c*/ 	.word	0x00000000
        /*0080*/ 	.short	0x0000
        /*0082*/ 	.short	0x0000
        /*0084*/ 	.byte	0x00, 0xf5, 0x21, 0x00


	//----- nvinfo : EIATTR_SPARSE_MMA_MASK
	.align		4
.L_25:
        /*0088*/ 	.byte	0x03, 0x50
        /*008a*/ 	.short	0x0000


	//----- nvinfo : EIATTR_MAXREG_COUNT
	.align		4
        /*008c*/ 	.byte	0x03, 0x1b
        /*008e*/ 	.short	0x00ff


	//----- nvinfo : EIATTR_NUM_BARRIERS
	.align		4
        /*0090*/ 	.byte	0x02, 0x4c
        /*0092*/ 	.byte	0x01
	.zero		1


	//----- nvinfo : EIATTR_MERCURY_ISA_VERSION
	.align		4
        /*0094*/ 	.byte	0x03, 0x5f
        /*0096*/ 	.short	0x0101


	//----- nvinfo : EIATTR_VRC_CTA_INIT_COUNT
	.align		4
        /*0098*/ 	.byte	0x02, 0x4a
	.zero		1
	.zero		1


	//----- nvinfo : EIATTR_EXIT_INSTR_OFFSETS
	.align		4
        /*009c*/ 	.byte	0x04, 0x1c
        /*009e*/ 	.short	(.L_27 - .L_26)


	//   ....[0]....
.L_26:
        /*00a0*/ 	.word	0x00000040


	//   ....[1]....
        /*00a4*/ 	.word	0x00001e00


	//   ....[2]....
        /*00a8*/ 	.word	0x00002c30


	//----- nvinfo : EIATTR_CRS_STACK_SIZE
	.align		4
.L_27:
        /*00ac*/ 	.byte	0x04, 0x1e
        /*00ae*/ 	.short	(.L_29 - .L_28)
.L_28:
        /*00b0*/ 	.word	0x00000000


	//----- nvinfo : EIATTR_CBANK_PARAM_SIZE
	.align		4
.L_29:
        /*00b4*/ 	.byte	0x03, 0x19
        /*00b6*/ 	.short	0x0034


	//----- nvinfo : EIATTR_PARAM_CBANK
	.align		4
        /*00b8*/ 	.byte	0x04, 0x0a
        /*00ba*/ 	.short	(.L_31 - .L_30)
	.align		4
.L_30:
        /*00bc*/ 	.word	index@(.nv.constant0._Z23fused_swiglu_mlp_kernelPK6__halfS1_S1_S1_Pfiii)
        /*00c0*/ 	.short	0x0380
        /*00c2*/ 	.short	0x0034


	//----- nvinfo : EIATTR_SW_WAR
	.align		4
.L_31:
        /*00c4*/ 	.byte	0x04, 0x36
        /*00c6*/ 	.short	(.L_33 - .L_32)
.L_32:
        /*00c8*/ 	.word	0x00000008
.L_33:


//--------------------- .nv.callgraph             --------------------------
	.section	.nv.callgraph,"",@"SHT_CUDA_CALLGRAPH"
	.align	4
	.sectionentsize	8
	.align		4
        /*0000*/ 	.word	0x00000000
	.align		4
        /*0004*/ 	.word	0xffffffff
	.align		4
        /*0008*/ 	.word	0x00000000
	.align		4
        /*000c*/ 	.word	0xfffffffe
	.align		4
        /*0010*/ 	.word	0x00000000
	.align		4
        /*0014*/ 	.word	0xfffffffd
	.align		4
        /*0018*/ 	.word	0x00000000
	.align		4
        /*001c*/ 	.word	0xfffffffc


//--------------------- .text._Z23fused_swiglu_mlp_kernelPK6__halfS1_S1_S1_Pfiii --------------------------
	.section	.text._Z23fused_swiglu_mlp_kernelPK6__halfS1_S1_S1_Pfiii,"ax",@progbits
	.align	128
        .global         _Z23fused_swiglu_mlp_kernelPK6__halfS1_S1_S1_Pfiii
        .type           _Z23fused_swiglu_mlp_kernelPK6__halfS1_S1_S1_Pfiii,@function
        .size           _Z23fused_swiglu_mlp_kernelPK6__halfS1_S1_S1_Pfiii,(.L_x_47 - _Z23fused_swiglu_mlp_kernelPK6__halfS1_S1_S1_Pfiii)
        .other          _Z23fused_swiglu_mlp_kernelPK6__halfS1_S1_S1_Pfiii,@"STO_CUDA_ENTRY STV_DEFAULT"
_Z23fused_swiglu_mlp_kernelPK6__halfS1_S1_S1_Pfiii:
.text._Z23fused_swiglu_mlp_kernelPK6__halfS1_S1_S1_Pfiii:
[----:B------:R-:W-:Y:S08]  /*0000*/  LDC R1, c[0x0][0x37c] ;  /* 0x0000df00ff017b82 */ /* 0x000ff00000000800 */
[----:B------:R-:W0:Y:S08]  /*0010*/  S2UR UR8, SR_CTAID.X ;  /* 0x00000000000879c3 */ /* 0x000e300000002500 */
[----:B------:R-:W0:Y:S02]  /*0020*/  LDC R0, c[0x0][0x3a8] ;  /* 0x0000ea00ff007b82 */ /* 0x000e240000000800 */
[----:B0-----:R-:W-:-:S13]  /*0030*/  ISETP.LE.AND P0, PT, R0, UR8, PT ;  /* 0x0000000800007c0c */ /* 0x001fda000bf03270 */
[----:B------:R-:W-:Y:S05]  /*0040*/  @P0 EXIT ;  /* 0x000000000000094d */ /* 0x000fea0003800000 */
[----:B------:R-:W0:Y:S01]  /*0050*/  S2R R2, SR_TID.X ;  /* 0x0000000000027919 */ /* 0x000e220000002100 */
[----:B------:R-:W0:Y:S01]  /*0060*/  LDC R13, c[0x0][0x3ac] ;  /* 0x0000eb00ff0d7b82 */ /* 0x000e220000000800 */
[----:B------:R-:W1:Y:S01]  /*0070*/  LDCU.64 UR6, c[0x0][0x358] ;  /* 0x00006b00ff0677ac */ /* 0x000e620008000a00 */
[----:B------:R-:W-:Y:S01]  /*0080*/  BSSY.RECONVERGENT B0, `(.L_x_0) ;  /* 0x000008a000007945 */ /* 0x000fe20003800200 */
[----:B------:R-:W2:Y:S05]  /*0090*/  S2R R0, SR_CTAID.Y ;  /* 0x0000000000007919 */ /* 0x000eaa0000002600 */
[----:B------:R-:W3:Y:S01]  /*00a0*/  LDC R4, c[0x0][0x3b0] ;  /* 0x0000ec00ff047b82 */ /* 0x000ee20000000800 */
[----:B0-----:R-:W-:-:S02]  /*00b0*/  ISETP.GE.AND P0, PT, R2, R13, PT ;  /* 0x0000000d0200720c */ /* 0x001fc40003f06270 */
[----:B--2---:R-:W-:-:S04]  /*00c0*/  LEA R3, R0, 0x80, 0x7 ;  /* 0x0000008000037811 */ /* 0x004fc800078e38ff */
[----:B---3--:R-:W-:-:S05]  /*00d0*/  VIMNMX R3, PT, PT, R3, R4, PT ;  /* 0x0000000403037248 */ /* 0x008fca0003fe0100 */
[----:B------:R-:W-:Y:S02]  /*00e0*/  IMAD R5, R0, -0x80, R3 ;  /* 0xffffff8000057824 */ /* 0x000fe400078e0203 */
[----:B-1----:R-:W-:Y:S05]  /*00f0*/  @P0 BRA `(.L_x_1) ;  /* 0x0000000800080947 */ /* 0x002fea0003800000 */
[----:B------:R-:W-:Y:S01]  /*0100*/  LOP3.LUT R4, RZ, R2, RZ, 0x33, !PT ;  /* 0x00000002ff047212 */ /* 0x000fe200078e33ff */
[----:B------:R-:W-:Y:S03]  /*0110*/  BSSY.RECONVERGENT B1, `(.L_x_2) ;  /* 0x0000018000017945 */ /* 0x000fe60003800200 */
[----:B------:R-:W-:-:S04]  /*0120*/  IADD3 R8, PT, PT, R4, R13, RZ ;  /* 0x0000000d04087210 */ /* 0x000fc80007ffe0ff */
[C---:B------:R-:W-:Y:S02]  /*0130*/  LOP3.LUT R4, R8.reuse, 0x300, RZ, 0xc0, !PT ;  /* 0x0000030008047812 */ /* 0x040fe400078ec0ff */
[----:B------:R-:W-:Y:S02]  /*0140*/  ISETP.GE.U32.AND P1, PT, R8, 0x300, PT ;  /* 0x000003000800780c */ /* 0x000fe40003f26070 */
[----:B------:R-:W-:Y:S02]  /*0150*/  ISETP.NE.AND P0, PT, R4, 0x300, PT ;  /* 0x000003000400780c */ /* 0x000fe40003f05270 */
[----:B------:R-:W-:-:S11]  /*0160*/  MOV R4, R2 ;  /* 0x0000000200047202 */ /* 0x000fd60000000f00 */
[----:B------:R-:W-:Y:S05]  /*0170*/  @!P0 BRA `(.L_x_3) ;  /* 0x0000000000448947 */ /* 0x000fea0003800000 */
[----:B------:R-:W0:Y:S01]  /*0180*/  S2R R11, SR_CgaCtaId ;  /* 0x00000000000b7919 */ /* 0x000e220000008800 */
[----:B------:R-:W1:Y:S01]  /*0190*/  LDC.64 R6, c[0x0][0x380] ;  /* 0x0000e000ff067b82 */ /* 0x000e620000000a00 */
[----:B------:R-:W-:Y:S01]  /*01a0*/  MOV R4, 0x400 ;  /* 0x0000040000047802 */ /* 0x000fe20000000f00 */
[----:B------:R-:W-:Y:S01]  /*01b0*/  HFMA2 R10, -RZ, RZ, 0, 0 ;  /* 0x00000000ff0a7431 */ /* 0x000fe200000001ff */
[----:B------:R-:W-:-:S04]  /*01c0*/  LEA.HI R8, R8, 0x1, RZ, 0x18 ;  /* 0x0000000108087811 */ /* 0x000fc800078fc0ff */
[----:B------:R-:W-:Y:S02]  /*01d0*/  LOP3.LUT R15, R8, 0x3, RZ, 0xc0, !PT ;  /* 0x00000003080f7812 */ /* 0x000fe400078ec0ff */
[----:B0-----:R-:W-:Y:S02]  /*01e0*/  LEA R11, R11, R4, 0x18 ;  /* 0x000000040b0b7211 */ /* 0x001fe400078ec0ff */
[----:B------:R-:W-:-:S07]  /*01f0*/  MOV R4, R2 ;  /* 0x0000000200047202 */ /* 0x000fce0000000f00 */
.L_x_4:
[----:B0-----:R-:W-:-:S04]  /*0200*/  IMAD R9, R13, UR8, R4 ;  /* 0x000000080d097c24 */ /* 0x001fc8000f8e0204 */
[----:B-1----:R-:W-:-:S06]  /*0210*/  IMAD.WIDE R8, R9, 0x2, R6 ;  /* 0x0000000209087825 */ /* 0x002fcc00078e0206 */
[----:B------:R-:W2:Y:S01]  /*0220*/  LDG.E.U16.CONSTANT R9, desc[UR6][R8.64] ;  /* 0x0000000608097981 */ /* 0x000ea2000c1e9500 */
[----:B------:R-:W-:Y:S02]  /*0230*/  LEA R12, R4, R11, 0x1 ;  /* 0x0000000b040c7211 */ /* 0x000fe400078e08ff */
[----:B------:R-:W-:Y:S02]  /*0240*/  IADD3 R10, PT, PT, R10, 0x1, RZ ;  /* 0x000000010a0a7810 */ /* 0x000fe40007ffe0ff */
[----:B------:R-:W-:Y:S02]  /*0250*/  IADD3 R4, PT, PT, R4, 0x100, RZ ;  /* 0x0000010004047810 */ /* 0x000fe40007ffe0ff */
[----:B------:R-:W-:Y:S01]  /*0260*/  ISETP.NE.AND P0, PT, R10, R15, PT ;  /* 0x0000000f0a00720c */ /* 0x000fe20003f05270 */
[----:B--2---:R0:W-:-:S12]  /*0270*/  STS.U16 [R12], R9 ;  /* 0x000000090c007388 */ /* 0x0041d80000000400 */
[----:B------:R-:W-:Y:S05]  /*0280*/  @P0 BRA `(.L_x_4) ;  /* 0xfffffffc00dc0947 */ /* 0x000fea000383ffff */
.L_x_3:
[----:B------:R-:W-:Y:S05]  /*0290*/  BSYNC.RECONVERGENT B1 ;  /* 0x0000000000017941 */ /* 0x000fea0003800200 */
.L_x_2:
[----:B------:R-:W-:Y:S05]  /*02a0*/  @!P1 BRA `(.L_x_1) ;  /* 0x00000004009c9947 */ /* 0x000fea0003800000 */
[----:B------:R-:W1:Y:S01]  /*02b0*/  S2R R6, SR_CgaCtaId ;  /* 0x0000000000067919 */ /* 0x000e620000008800 */
[----:B------:R-:W-:Y:S01]  /*02c0*/  IADD3 R7, PT, PT, -R4, R13, RZ ;  /* 0x0000000d04077210 */ /* 0x000fe20007ffe1ff */
[----:B------:R-:W-:Y:S01]  /*02d0*/  BSSY.RECONVERGENT B1, `(.L_x_5) ;  /* 0x0000038000017945 */ /* 0x000fe20003800200 */
[----:B------:R-:W-:Y:S02]  /*02e0*/  MOV R15, 0x400 ;  /* 0x00000400000f7802 */ /* 0x000fe40000000f00 */
[----:B------:R-:W-:Y:S02]  /*02f0*/  ISETP.GT.AND P1, PT, R7, 0xc00, PT ;  /* 0x00000c000700780c */ /* 0x000fe40003f24270 */
[----:B------:R-:W-:Y:S02]  /*0300*/  PLOP3.LUT P0, PT, PT, PT, PT, 0x80, 0x8 ;  /* 0x000000000008781c */ /* 0x000fe40003f0f070 */
[----:B-1----:R-:W-:-:S09]  /*0310*/  LEA R15, R6, R15, 0x18 ;  /* 0x0000000f060f7211 */ /* 0x002fd200078ec0ff */
[----:B------:R-:W-:Y:S05]  /*0320*/  @!P1 BRA `(.L_x_6) ;  /* 0x0000000000c89947 */ /* 0x000fea0003800000 */
[----:B------:R-:W-:Y:S02]  /*0330*/  PLOP3.LUT P0, PT, PT, PT, PT, 0x8, 0x80 ;  /* 0x000000000080781c */ /* 0x000fe40003f0e170 */
[----:B------:R-:W-:-:S11]  /*0340*/  IADD3 R19, PT, PT, R13, -0xc00, RZ ;  /* 0xfffff4000d137810 */ /* 0x000fd60007ffe0ff */
.L_x_7:
[----:B01----:R-:W0:Y:S01]  /*0350*/  LDC.64 R8, c[0x0][0x380] ;  /* 0x0000e000ff087b82 */ /* 0x003e220000000a00 */
[C---:B------:R-:W-:Y:S01]  /*0360*/  IADD3 R6, PT, PT, R4.reuse, 0x400, RZ ;  /* 0x0000040004067810 */ /* 0x040fe20007ffe0ff */
[C---:B------:R-:W-:Y:S01]  /*0370*/  IMAD R17, R13.reuse, UR8, R4 ;  /* 0x000000080d117c24 */ /* 0x040fe2000f8e0204 */
[C---:B------:R-:W-:Y:S02]  /*0380*/  IADD3 R10, PT, PT, R4.reuse, 0x800, RZ ;  /* 0x00000800040a7810 */ /* 0x040fe40007ffe0ff */
[----:B------:R-:W-:Y:S01]  /*0390*/  IADD3 R12, PT, PT, R4, 0xc00, RZ ;  /* 0x00000c00040c7810 */ /* 0x000fe20007ffe0ff */
[C---:B------:R-:W-:Y:S02]  /*03a0*/  IMAD R7, R13.reuse, UR8, R6 ;  /* 0x000000080d077c24 */ /* 0x040fe4000f8e0206 */
[C---:B------:R-:W-:Y:S02]  /*03b0*/  IMAD R11, R13.reuse, UR8, R10 ;  /* 0x000000080d0b7c24 */ /* 0x040fe4000f8e020a */
[----:B------:R-:W-:-:S02]  /*03c0*/  IMAD R21, R13, UR8, R12 ;  /* 0x000000080d157c24 */ /* 0x000fc4000f8e020c */
[----:B0-----:R-:W-:-:S04]  /*03d0*/  IMAD.WIDE R16, R17, 0x2, R8 ;  /* 0x0000000211107825 */ /* 0x001fc800078e0208 */
[--C-:B------:R-:W-:Y:S01]  /*03e0*/  IMAD.WIDE R6, R7, 0x2, R8.reuse ;  /* 0x0000000207067825 */ /* 0x100fe200078e0208 */
[----:B------:R-:W2:Y:S03]  /*03f0*/  LDG.E.U16.CONSTANT R14, desc[UR6][R16.64] ;  /* 0x00000006100e7981 */ /* 0x000ea6000c1e9500 */
[--C-:B------:R-:W-:Y:S01]  /*0400*/  IMAD.WIDE R10, R11, 0x2, R8.reuse ;  /* 0x000000020b0a7825 */ /* 0x100fe200078e0208 */
[----:B------:R-:W3:Y:S03]  /*0410*/  LDG.E.U16.CONSTANT R12, desc[UR6][R16.64+0x200] ;  /* 0x00020006100c7981 */ /* 0x000ee6000c1e9500 */
[----:B------:R-:W-:Y:S01]  /*0420*/  IMAD.WIDE R8, R21, 0x2, R8 ;  /* 0x0000000215087825 */ /* 0x000fe200078e0208 */
[----:B------:R-:W4:Y:S04]  /*0430*/  LDG.E.U16.CONSTANT R18, desc[UR6][R16.64+0x400] ;  /* 0x0004000610127981 */ /* 0x000f28000c1e9500 */
[----:B------:R-:W5:Y:S04]  /*0440*/  LDG.E.U16.CONSTANT R20, desc[UR6][R16.64+0x600] ;  /* 0x0006000610147981 */ /* 0x000f68000c1e9500 */
[----:B------:R-:W5:Y:S04]  /*0450*/  LDG.E.U16.CONSTANT R29, desc[UR6][R8.64+0x400] ;  /* 0x00040006081d7981 */ /* 0x000f68000c1e9500 */
[----:B------:R-:W5:Y:S04]  /*0460*/  LDG.E.U16.CONSTANT R23, desc[UR6][R6.64] ;  /* 0x0000000606177981 */ /* 0x000f68000c1e9500 */
[----:B------:R-:W5:Y:S04]  /*0470*/  LDG.E.U16.CONSTANT R16, desc[UR6][R8.64] ;  /* 0x0000000608107981 */ /* 0x000f68000c1e9500 */
[----:B------:R-:W5:Y:S04]  /*0480*/  LDG.E.U16.CONSTANT R17, desc[UR6][R8.64+0x200] ;  /* 0x0002000608117981 */ /* 0x000f68000c1e9500 */
[----:B------:R-:W5:Y:S04]  /*0490*/  LDG.E.U16.CONSTANT R22, desc[UR6][R6.64+0x200] ;  /* 0x0002000606167981 */ /* 0x000f68000c1e9500 */
[----:B------:R-:W5:Y:S04]  /*04a0*/  LDG.E.U16.CONSTANT R21, desc[UR6][R6.64+0x400] ;  /* 0x0004000606157981 */ /* 0x000f68000c1e9500 */
[----:B------:R0:W5:Y:S04]  /*04b0*/  LDG.E.U16.CONSTANT R24, desc[UR6][R6.64+0x600] ;  /* 0x0006000606187981 */ /* 0x000168000c1e9500 */
[----:B------:R-:W5:Y:S04]  /*04c0*/  LDG.E.U16.CONSTANT R25, desc[UR6][R10.64] ;  /* 0x000000060a197981 */ /* 0x000f68000c1e9500 */
[----:B------:R-:W5:Y:S04]  /*04d0*/  LDG.E.U16.CONSTANT R26, desc[UR6][R10.64+0x200] ;  /* 0x000200060a1a7981 */ /* 0x000f68000c1e9500 */
[----:B------:R-:W5:Y:S04]  /*04e0*/  LDG.E.U16.CONSTANT R27, desc[UR6][R10.64+0x400] ;  /* 0x000400060a1b7981 */ /* 0x000f68000c1e9500 */
[----:B------:R-:W5:Y:S04]  /*04f0*/  LDG.E.U16.CONSTANT R28, desc[UR6][R10.64+0x600] ;  /* 0x000600060a1c7981 */ /* 0x000f68000c1e9500 */
[----:B------:R-:W5:Y:S01]  /*0500*/  LDG.E.U16.CONSTANT R8, desc[UR6][R8.64+0x600] ;  /* 0x0006000608087981 */ /* 0x000f62000c1e9500 */
[----:B0-----:R-:W-:-:S02]  /*0510*/  LEA R7, R4, R15, 0x1 ;  /* 0x0000000f04077211 */ /* 0x001fc400078e08ff */
[----:B------:R-:W-:-:S04]  /*0520*/  IADD3 R4, PT, PT, R4, 0x1000, RZ ;  /* 0x0000100004047810 */ /* 0x000fc80007ffe0ff */
[----:B------:R-:W-:Y:S01]  /*0530*/  ISETP.GE.AND P1, PT, R4, R19, PT ;  /* 0x000000130400720c */ /* 0x000fe20003f26270 */
[----:B--2---:R1:W-:Y:S04]  /*0540*/  STS.U16 [R7], R14 ;  /* 0x0000000e07007388 */ /* 0x0043e80000000400 */
[----:B---3--:R1:W-:Y:S04]  /*0550*/  STS.U16 [R7+0x200], R12 ;  /* 0x0002000c07007388 */ /* 0x0083e80000000400 */
[----:B----4-:R1:W-:Y:S04]  /*0560*/  STS.U16 [R7+0x400], R18 ;  /* 0x0004001207007388 */ /* 0x0103e80000000400 */
[----:B-----5:R1:W-:Y:S04]  /*0570*/  STS.U16 [R7+0x600], R20 ;  /* 0x0006001407007388 */ /* 0x0203e80000000400 */
[----:B------:R1:W-:Y:S04]  /*0580*/  STS.U16 [R7+0x1c00], R29 ;  /* 0x001c001d07007388 */ /* 0x0003e80000000400 */
        /* <DEDUP_REMOVED lines=10> */
[----:B------:R1:W-:Y:S01]  /*0630*/  STS.U16 [R7+0x1e00], R8 ;  /* 0x001e000807007388 */ /* 0x0003e20000000400 */
[----:B------:R-:W-:Y:S05]  /*0640*/  @!P1 BRA `(.L_x_7) ;  /* 0xfffffffc00409947 */ /* 0x000fea000383ffff */
.L_x_6:
[----:B------:R-:W-:Y:S05]  /*0650*/  BSYNC.RECONVERGENT B1 ;  /* 0x0000000000017941 */ /* 0x000fea0003800200 */
.L_x_5:
[----:B------:R-:W-:Y:S01]  /*0660*/  IADD3 R6, PT, PT, -R4, R13, RZ ;  /* 0x0000000d04067210 */ /* 0x000fe20007ffe1ff */
[----:B------:R-:W-:Y:S03]  /*0670*/  BSSY.RECONVERGENT B1, `(.L_x_8) ;  /* 0x000001c000017945 */ /* 0x000fe60003800200 */
[----:B------:R-:W-:-:S13]  /*0680*/  ISETP.GT.AND P1, PT, R6, 0x400, PT ;  /* 0x000004000600780c */ /* 0x000fda0003f24270 */
[----:B------:R-:W-:Y:S05]  /*0690*/  @!P1 BRA `(.L_x_9) ;  /* 0x0000000000649947 */ /* 0x000fea0003800000 */
[----:B-1----:R-:W1:Y:S01]  /*06a0*/  LDC.64 R6, c[0x0][0x380] ;  /* 0x0000e000ff067b82 */ /* 0x002e620000000a00 */
[----:B------:R-:W-:Y:S01]  /*06b0*/  IADD3 R8, PT, PT, R4, 0x400, RZ ;  /* 0x0000040004087810 */ /* 0x000fe20007ffe0ff */
[----:B0-----:R-:W-:-:S04]  /*06c0*/  IMAD R9, R13, UR8, R4 ;  /* 0x000000080d097c24 */ /* 0x001fc8000f8e0204 */
[----:B------:R-:W-:Y:S02]  /*06d0*/  IMAD R11, R13, UR8, R8 ;  /* 0x000000080d0b7c24 */ /* 0x000fe4000f8e0208 */
[----:B-1----:R-:W-:-:S04]  /*06e0*/  IMAD.WIDE R8, R9, 0x2, R6 ;  /* 0x0000000209087825 */ /* 0x002fc800078e0206 */
[----:B------:R-:W-:Y:S01]  /*06f0*/  IMAD.WIDE R6, R11, 0x2, R6 ;  /* 0x000000020b067825 */ /* 0x000fe200078e0206 */
[----:B------:R-:W2:Y:S04]  /*0700*/  LDG.E.U16.CONSTANT R17, desc[UR6][R8.64+0x200] ;  /* 0x0002000608117981 */ /* 0x000ea8000c1e9500 */
[----:B------:R-:W3:Y:S04]  /*0710*/  LDG.E.U16.CONSTANT R11, desc[UR6][R8.64] ;  /* 0x00000006080b7981 */ /* 0x000ee8000c1e9500 */
[----:B------:R-:W4:Y:S04]  /*0720*/  LDG.E.U16.CONSTANT R19, desc[UR6][R8.64+0x400] ;  /* 0x0004000608137981 */ /* 0x000f28000c1e9500 */
[----:B------:R-:W5:Y:S04]  /*0730*/  LDG.E.U16.CONSTANT R21, desc[UR6][R8.64+0x600] ;  /* 0x0006000608157981 */ /* 0x000f68000c1e9500 */
[----:B------:R-:W5:Y:S04]  /*0740*/  LDG.E.U16.CONSTANT R23, desc[UR6][R6.64] ;  /* 0x0000000606177981 */ /* 0x000f68000c1e9500 */
[----:B------:R-:W5:Y:S04]  /*0750*/  LDG.E.U16.CONSTANT R25, desc[UR6][R6.64+0x200] ;  /* 0x0002000606197981 */ /* 0x000f68000c1e9500 */
[----:B------:R-:W5:Y:S04]  /*0760*/  LDG.E.U16.CONSTANT R27, desc[UR6][R6.64+0x400] ;  /* 0x00040006061b7981 */ /* 0x000f68000c1e9500 */
[----:B------:R-:W5:Y:S01]  /*0770*/  LDG.E.U16.CONSTANT R29, desc[UR6][R6.64+0x600] ;  /* 0x00060006061d7981 */ /* 0x000f62000c1e9500 */
[----:B------:R-:W-:-:S02]  /*0780*/  LEA R10, R4, R15, 0x1 ;  /* 0x0000000f040a7211 */ /* 0x000fc400078e08ff */
[----:B------:R-:W-:Y:S02]  /*0790*/  PLOP3.LUT P0, PT, PT, PT, PT, 0x8, 0x80 ;  /* 0x000000000080781c */ /* 0x000fe40003f0e170 */
[----:B------:R-:W-:Y:S01]  /*07a0*/  IADD3 R4, PT, PT, R4, 0x800, RZ ;  /* 0x0000080004047810 */ /* 0x000fe20007ffe0ff */
[----:B--2---:R2:W-:Y:S04]  /*07b0*/  STS.U16 [R10+0x200], R17 ;  /* 0x000200110a007388 */ /* 0x0045e80000000400 */
[----:B---3--:R2:W-:Y:S04]  /*07c0*/  STS.U16 [R10], R11 ;  /* 0x0000000b0a007388 */ /* 0x0085e80000000400 */
[----:B----4-:R2:W-:Y:S04]  /*07d0*/  STS.U16 [R10+0x400], R19 ;  /* 0x000400130a007388 */ /* 0x0105e80000000400 */
[----:B-----5:R2:W-:Y:S04]  /*07e0*/  STS.U16 [R10+0x600], R21 ;  /* 0x000600150a007388 */ /* 0x0205e80000000400 */
[----:B------:R2:W-:Y:S04]  /*07f0*/  STS.U16 [R10+0x800], R23 ;  /* 0x000800170a007388 */ /* 0x0005e80000000400 */
[----:B------:R2:W-:Y:S04]  /*0800*/  STS.U16 [R10+0xa00], R25 ;  /* 0x000a00190a007388 */ /* 0x0005e80000000400 */
[----:B------:R2:W-:Y:S04]  /*0810*/  STS.U16 [R10+0xc00], R27 ;  /* 0x000c001b0a007388 */ /* 0x0005e80000000400 */
[----:B------:R2:W-:Y:S02]  /*0820*/  STS.U16 [R10+0xe00], R29 ;  /* 0x000e001d0a007388 */ /* 0x0005e40000000400 */
.L_x_9:
[----:B------:R-:W-:Y:S05]  /*0830*/  BSYNC.RECONVERGENT B1 ;  /* 0x0000000000017941 */ /* 0x000fea0003800200 */
.L_x_8:
[----:B------:R-:W-:-:S13]  /*0840*/  ISETP.LT.OR P0, PT, R4, R13, P0 ;  /* 0x0000000d0400720c */ /* 0x000fda0000701670 */
[----:B------:R-:W-:Y:S05]  /*0850*/  @!P0 BRA `(.L_x_1) ;  /* 0x0000000000308947 */ /* 0x000fea0003800000 */
[----:B-1----:R-:W1:Y:S01]  /*0860*/  LDC.64 R6, c[0x0][0x380] ;  /* 0x0000e000ff067b82 */ /* 0x002e620000000a00 */
[----:B0-----:R-:W-:-:S04]  /*0870*/  IMAD R9, R13, UR8, R4 ;  /* 0x000000080d097c24 */ /* 0x001fc8000f8e0204 */
[----:B-1----:R-:W-:-:S05]  /*0880*/  IMAD.WIDE R6, R9, 0x2, R6 ;  /* 0x0000000209067825 */ /* 0x002fca00078e0206 */
[----:B------:R-:W3:Y:S04]  /*0890*/  LDG.E.U16.CONSTANT R8, desc[UR6][R6.64] ;  /* 0x0000000606087981 */ /* 0x000ee8000c1e9500 */
[----:B--2---:R-:W2:Y:S04]  /*08a0*/  LDG.E.U16.CONSTANT R10, desc[UR6][R6.64+0x200] ;  /* 0x00020006060a7981 */ /* 0x004ea8000c1e9500 */
[----:B------:R-:W4:Y:S04]  /*08b0*/  LDG.E.U16.CONSTANT R12, desc[UR6][R6.64+0x400] ;  /* 0x00040006060c7981 */ /* 0x000f28000c1e9500 */
[----:B------:R-:W5:Y:S01]  /*08c0*/  LDG.E.U16.CONSTANT R14, desc[UR6][R6.64+0x600] ;  /* 0x00060006060e7981 */ /* 0x000f62000c1e9500 */
[----:B------:R-:W-:-:S05]  /*08d0*/  LEA R15, R4, R15, 0x1 ;  /* 0x0000000f040f7211 */ /* 0x000fca00078e08ff */
[----:B---3--:R3:W-:Y:S04]  /*08e0*/  STS.U16 [R15], R8 ;  /* 0x000000080f007388 */ /* 0x0087e80000000400 */
[----:B--2---:R3:W-:Y:S04]  /*08f0*/  STS.U16 [R15+0x200], R10 ;  /* 0x0002000a0f007388 */ /* 0x0047e80000000400 */
[----:B----4-:R3:W-:Y:S04]  /*0900*/  STS.U16 [R15+0x400], R12 ;  /* 0x0004000c0f007388 */ /* 0x0107e80000000400 */
[----:B-----5:R3:W-:Y:S02]  /*0910*/  STS.U16 [R15+0x600], R14 ;  /* 0x0006000e0f007388 */ /* 0x0207e40000000400 */
.L_x_1:
[----:B------:R-:W-:Y:S05]  /*0920*/  BSYNC.RECONVERGENT B0 ;  /* 0x0000000000007941 */ /* 0x000fea0003800200 */
.L_x_0:
[----:B-1----:R-:W1:Y:S01]  /*0930*/  S2R R7, SR_CgaCtaId ;  /* 0x0000000000077919 */ /* 0x002e620000008800 */
[----:B------:R-:W-:Y:S01]  /*0940*/  BAR.SYNC.DEFER_BLOCKING 0x0 ;  /* 0x0000000000007b1d */ /* 0x000fe20000010000 */
[----:B------:R-:W-:Y:S02]  /*0950*/  ISETP.GE.AND P0, PT, R2, R5, PT ;  /* 0x000000050200720c */ /* 0x000fe40003f06270 */
[----:B------:R-:W-:-:S03]  /*0960*/  MOV R4, 0x400 ;  /* 0x0000040000047802 */ /* 0x000fc60000000f00 */
[----:B------:R-:W-:Y:S01]  /*0970*/  BSSY.RECONVERGENT B0, `(.L_x_10) ;  /* 0x0000145000007945 */ /* 0x000fe20003800200 */
[----:B-1----:R-:W-:-:S04]  /*0980*/  LEA R4, R7, R4, 0x18 ;  /* 0x0000000407047211 */ /* 0x002fc800078ec0ff */
[----:B------:R-:W-:-:S03]  /*0990*/  LEA R4, R13, R4, 0x1 ;  /* 0x000000040d047211 */ /* 0x000fc600078e08ff */
[----:B------:R-:W-:Y:S05]  /*09a0*/  @P0 BRA `(.L_x_11) ;  /* 0x0000001400040947 */ /* 0x000fea0003800000 */
[----:B------:R-:W-:-:S13]  /*09b0*/  ISETP.GE.AND P0, PT, R13, 0x1, PT ;  /* 0x000000010d00780c */ /* 0x000fda0003f06270 */
[----:B------:R-:W-:Y:S05]  /*09c0*/  @!P0 BRA `(.L_x_12) ;  /* 0x0000000c00a48947 */ /* 0x000fea0003800000 */
[C---:B------:R-:W-:Y:S02]  /*09d0*/  LOP3.LUT R6, R13.reuse, 0x7, RZ, 0xc0, !PT ;  /* 0x000000070d067812 */ /* 0x040fe400078ec0ff */
[C---:B------:R-:W-:Y:S02]  /*09e0*/  LOP3.LUT R7, R13.reuse, 0x3, RZ, 0xc0, !PT ;  /* 0x000000030d077812 */ /* 0x040fe400078ec0ff */
[C---:B0--3--:R-:W-:Y:S02]  /*09f0*/  LOP3.LUT R12, R13.reuse, 0x7ffffff8, RZ, 0xc0, !PT ;  /* 0x7ffffff80d0c7812 */ /* 0x049fe400078ec0ff */
[----:B------:R-:W-:Y:S02]  /*0a00*/  IADD3 R13, PT, PT, R13, -0x1, RZ ;  /* 0xffffffff0d0d7810 */ /* 0x000fe40007ffe0ff */
[----:B------:R-:W-:-:S07]  /*0a10*/  MOV R15, R2 ;  /* 0x00000002000f7202 */ /* 0x000fce0000000f00 */
.L_x_20:
[----:B------:R-:W-:Y:S01]  /*0a20*/  ISETP.GE.U32.AND P0, PT, R13, 0x7, PT ;  /* 0x000000070d00780c */ /* 0x000fe20003f06070 */
[----:B------:R-:W-:Y:S01]  /*0a30*/  HFMA2 R24, -RZ, RZ, 0, 0 ;  /* 0x00000000ff187431 */ /* 0x000fe200000001ff */
[----:B------:R-:W-:Y:S02]  /*0a40*/  LEA R14, R0, R15, 0x7 ;  /* 0x0000000f000e7211 */ /* 0x000fe400078e38ff */
[----:B--2---:R-:W-:-:S09]  /*0a50*/  CS2R R16, SRZ ;  /* 0x0000000000107805 */ /* 0x004fd2000001ff00 */
[----:B------:R-:W-:Y:S05]  /*0a60*/  @!P0 BRA `(.L_x_13) ;  /* 0x00000004005c8947 */ /* 0x000fea0003800000 */
[----:B------:R-:W0:Y:S01]  /*0a70*/  S2R R8, SR_CgaCtaId ;  /* 0x0000000000087919 */ /* 0x000e220000008800 */
[----:B------:R-:W-:Y:S02]  /*0a80*/  MOV R17, 0x400 ;  /* 0x0000040000117802 */ /* 0x000fe40000000f00 */
[----:B------:R-:W-:Y:S02]  /*0a90*/  MOV R16, RZ ;  /* 0x000000ff00107202 */ /* 0x000fe40000000f00 */
[----:B------:R-:W-:Y:S02]  /*0aa0*/  MOV R26, RZ ;  /* 0x000000ff001a7202 */ /* 0x000fe40000000f00 */
[----:B0-----:R-:W-:-:S07]  /*0ab0*/  LEA R17, R8, R17, 0x18 ;  /* 0x0000001108117211 */ /* 0x001fce00078ec0ff */
.L_x_14:
[----:B------:R-:W0:Y:S08]  /*0ac0*/  LDC R25, c[0x0][0x3b0] ;  /* 0x0000ec00ff197b82 */ /* 0x000e300000000800 */
[----:B------:R-:W1:Y:S01]  /*0ad0*/  LDC.64 R20, c[0x0][0x388] ;  /* 0x0000e200ff147b82 */ /* 0x000e620000000a00 */
[----:B0-----:R-:W-:-:S04]  /*0ae0*/  IMAD R23, R26, R25, R14 ;  /* 0x000000191a177224 */ /* 0x001fc800078e020e */
[----:B-1----:R-:W-:-:S05]  /*0af0*/  IMAD.WIDE R20, R23, 0x2, R20 ;  /* 0x0000000217147825 */ /* 0x002fca00078e0214 */
[----:B------:R-:W2:Y:S01]  /*0b00*/  LDG.E.U16.CONSTANT R18, desc[UR6][R20.64] ;  /* 0x0000000614127981 */ /* 0x000ea2000c1e9500 */
[----:B------:R-:W-:-:S06]  /*0b10*/  LEA R8, R26, R17, 0x1 ;  /* 0x000000111a087211 */ /* 0x000fcc00078e08ff */
[----:B------:R-:W0:Y:S02]  /*0b20*/  LDS.128 R8, [R8] ;  /* 0x0000000008087984 */ /* 0x000e240000000c00 */
[----:B0-----:R-:W-:Y:S02]  /*0b30*/  HADD2.F32 R27, -RZ, R8.H0_H0 ;  /* 0x20000008ff1b7230 */ /* 0x001fe40000004100 */
[----:B--2---:R-:W-:-:S05]  /*0b40*/  HADD2.F32 R18, -RZ, R18.H0_H0 ;  /* 0x20000012ff127230 */ /* 0x004fca0000004100 */
[----:B------:R-:W-:Y:S02]  /*0b50*/  FFMA R24, R27, R18, R24 ;  /* 0x000000121b187223 */ /* 0x000fe40000000018 */
[----:B------:R-:W0:Y:S02]  /*0b60*/  LDC.64 R18, c[0x0][0x390] ;  /* 0x0000e400ff127b82 */ /* 0x000e240000000a00 */
[----:B0-----:R-:W-:-:S05]  /*0b70*/  IMAD.WIDE R18, R23, 0x2, R18 ;  /* 0x0000000217127825 */ /* 0x001fca00078e0212 */
[----:B------:R-:W2:Y:S02]  /*0b80*/  LDG.E.U16.CONSTANT R22, desc[UR6][R18.64] ;  /* 0x0000000612167981 */ /* 0x000ea4000c1e9500 */
[----:B--2---:R-:W-:Y:S02]  /*0b90*/  HADD2.F32 R28, -RZ, R22.H0_H0 ;  /* 0x20000016ff1c7230 */ /* 0x004fe40000004100 */
[----:B------:R-:W-:-:S04]  /*0ba0*/  IMAD.WIDE R22, R25, 0x2, R20 ;  /* 0x0000000219167825 */ /* 0x000fc800078e0214 */
[----:B------:R-:W-:Y:S01]  /*0bb0*/  FFMA R27, R27, R28, R16 ;  /* 0x0000001c1b1b7223 */ /* 0x000fe20000000010 */
[C---:B------:R-:W-:Y:S01]  /*0bc0*/  IMAD.WIDE R20, R25.reuse, 0x2, R18 ;  /* 0x0000000219147825 */ /* 0x040fe200078e0212 */
[----:B------:R-:W2:Y:S03]  /*0bd0*/  LDG.E.U16.CONSTANT R16, desc[UR6][R22.64] ;  /* 0x0000000616107981 */ /* 0x000ea6000c1e9500 */
[C---:B------:R-:W-:Y:S01]  /*0be0*/  IMAD.WIDE R28, R25.reuse, 0x2, R22 ;  /* 0x00000002191c7825 */ /* 0x040fe200078e0216 */
[----:B------:R0:W3:Y:S04]  /*0bf0*/  LDG.E.U16.CONSTANT R19, desc[UR6][R20.64] ;  /* 0x0000000614137981 */ /* 0x0000e8000c1e9500 */
[----:B------:R-:W4:Y:S01]  /*0c00*/  LDG.E.U16.CONSTANT R18, desc[UR6][R28.64] ;  /* 0x000000061c127981 */ /* 0x000f22000c1e9500 */
[----:B0-----:R-:W-:-:S05]  /*0c10*/  IMAD.WIDE R20, R25, 0x2, R20 ;  /* 0x0000000219147825 */ /* 0x001fca00078e0214 */
[----:B------:R-:W5:Y:S01]  /*0c20*/  LDG.E.U16.CONSTANT R22, desc[UR6][R20.64] ;  /* 0x0000000614167981 */ /* 0x000f62000c1e9500 */
[----:B------:R-:W-:Y:S02]  /*0c30*/  HADD2.F32 R8, -RZ, R8.H1_H1 ;  /* 0x30000008ff087230 */ /* 0x000fe40000004100 */
[----:B--2---:R-:W-:-:S05]  /*0c40*/  HADD2.F32 R16, -RZ, R16.H0_H0 ;  /* 0x20000010ff107230 */ /* 0x004fca0000004100 */
[----:B------:R-:W-:Y:S01]  /*0c50*/  FFMA R24, R8, R16, R24 ;  /* 0x0000001008187223 */ /* 0x000fe20000000018 */
[----:B---3--:R-:W-:Y:S02]  /*0c60*/  HADD2.F32 R16, -RZ, R19.H0_H0 ;  /* 0x20000013ff107230 */ /* 0x008fe40000004100 */
[----:B----4-:R-:W-:Y:S02]  /*0c70*/  HADD2.F32 R23, -RZ, R18.H0_H0 ;  /* 0x20000012ff177230 */ /* 0x010fe40000004100 */
[----:B------:R-:W-:-:S04]  /*0c80*/  IMAD.WIDE R18, R25, 0x2, R28 ;  /* 0x0000000219127825 */ /* 0x000fc800078e021c */
[----:B------:R-:W-:Y:S01]  /*0c90*/  FFMA R27, R8, R16, R27 ;  /* 0x00000010081b7223 */ /* 0x000fe2000000001b */
[----:B------:R-:W-:Y:S01]  /*0ca0*/  HADD2.F32 R8, -RZ, R9.H0_H0 ;  /* 0x20000009ff087230 */ /* 0x000fe20000004100 */
[----:B------:R-:W2:Y:S01]  /*0cb0*/  LDG.E.U16.CONSTANT R16, desc[UR6][R18.64] ;  /* 0x0000000612107981 */ /* 0x000ea2000c1e9500 */
[----:B------:R-:W-:-:S04]  /*0cc0*/  IMAD.WIDE R28, R25, 0x2, R20 ;  /* 0x00000002191c7825 */ /* 0x000fc800078e0214 */
[----:B------:R-:W-:Y:S01]  /*0cd0*/  FFMA R24, R8, R23, R24 ;  /* 0x0000001708187223 */ /* 0x000fe20000000018 */
[----:B-----5:R-:W-:Y:S02]  /*0ce0*/  HADD2.F32 R22, -RZ, R22.H0_H0 ;  /* 0x20000016ff167230 */ /* 0x020fe40000004100 */
[----:B------:R-:W-:-:S04]  /*0cf0*/  IMAD.WIDE R20, R25, 0x2, R18 ;  /* 0x0000000219147825 */ /* 0x000fc800078e0212 */
[----:B------:R-:W-:Y:S01]  /*0d00*/  FFMA R27, R8, R22, R27 ;  /* 0x00000016081b7223 */ /* 0x000fe2000000001b */
[----:B------:R-:W-:Y:S01]  /*0d10*/  IMAD.WIDE R22, R25, 0x2, R28 ;  /* 0x0000000219167825 */ /* 0x000fe200078e021c */
[----:B------:R0:W3:Y:S04]  /*0d20*/  LDG.E.U16.CONSTANT R8, desc[UR6][R28.64] ;  /* 0x000000061c087981 */ /* 0x0000e8000c1e9500 */
[----:B------:R-:W4:Y:S04]  /*0d30*/  LDG.E.U16.CONSTANT R19, desc[UR6][R20.64] ;  /* 0x0000000614137981 */ /* 0x000f28000c1e9500 */
[----:B------:R-:W5:Y:S01]  /*0d40*/  LDG.E.U16.CONSTANT R18, desc[UR6][R22.64] ;  /* 0x0000000616127981 */ /* 0x000f62000c1e9500 */
[----:B------:R-:W-:-:S02]  /*0d50*/  HADD2.F32 R9, -RZ, R9.H1_H1 ;  /* 0x30000009ff097230 */ /* 0x000fc40000004100 */
[----:B0-----:R-:W-:Y:S02]  /*0d60*/  HADD2.F32 R29, -RZ, R10.H0_H0 ;  /* 0x2000000aff1d7230 */ /* 0x001fe40000004100 */
[----:B--2---:R-:W-:-:S05]  /*0d70*/  HADD2.F32 R16, -RZ, R16.H0_H0 ;  /* 0x20000010ff107230 */ /* 0x004fca0000004100 */
[----:B------:R-:W-:Y:S01]  /*0d80*/  FFMA R24, R9, R16, R24 ;  /* 0x0000001009187223 */ /* 0x000fe20000000018 */
[----:B---3--:R-:W-:Y:S02]  /*0d90*/  HADD2.F32 R8, -RZ, R8.H0_H0 ;  /* 0x20000008ff087230 */ /* 0x008fe40000004100 */
[----:B----4-:R-:W-:-:S03]  /*0da0*/  HADD2.F32 R16, -RZ, R19.H0_H0 ;  /* 0x20000013ff107230 */ /* 0x010fc60000004100 */
[----:B------:R-:W-:Y:S01]  /*0db0*/  FFMA R27, R9, R8, R27 ;  /* 0x00000008091b7223 */ /* 0x000fe2000000001b */
[----:B------:R-:W-:-:S04]  /*0dc0*/  IMAD.WIDE R8, R25, 0x2, R20 ;  /* 0x0000000219087825 */ /* 0x000fc800078e0214 */
[----:B-----5:R-:W-:Y:S02]  /*0dd0*/  HADD2.F32 R28, -RZ, R18.H0_H0 ;  /* 0x20000012ff1c7230 */ /* 0x020fe40000004100 */
[----:B------:R-:W-:-:S04]  /*0de0*/  IMAD.WIDE R18, R25, 0x2, R22 ;  /* 0x0000000219127825 */ /* 0x000fc800078e0216 */
[----:B------:R-:W-:Y:S02]  /*0df0*/  FFMA R16, R29, R16, R24 ;  /* 0x000000101d107223 */ /* 0x000fe40000000018 */
[----:B------:R-:W2:Y:S01]  /*0e00*/  LDG.E.U16.CONSTANT R24, desc[UR6][R8.64] ;  /* 0x0000000608187981 */ /* 0x000ea2000c1e9500 */
[----:B------:R-:W-:-:S04]  /*0e10*/  IMAD.WIDE R20, R25, 0x2, R8 ;  /* 0x0000000219147825 */ /* 0x000fc800078e0208 */
[----:B------:R-:W-:-:S04]  /*0e20*/  IMAD.WIDE R22, R25, 0x2, R18 ;  /* 0x0000000219167825 */ /* 0x000fc800078e0212 */
[----:B------:R-:W-:Y:S01]  /*0e30*/  FFMA R27, R29, R28, R27 ;  /* 0x0000001c1d1b7223 */ /* 0x000fe2000000001b */
[----:B------:R0:W3:Y:S01]  /*0e40*/  LDG.E.U16.CONSTANT R8, desc[UR6][R18.64] ;  /* 0x0000000612087981 */ /* 0x0000e2000c1e9500 */
[----:B------:R-:W-:-:S03]  /*0e50*/  IMAD.WIDE R28, R25, 0x2, R20 ;  /* 0x00000002191c7825 */ /* 0x000fc600078e0214 */
[----:B------:R1:W4:Y:S04]  /*0e60*/  LDG.E.U16.CONSTANT R9, desc[UR6][R20.64] ;  /* 0x0000000614097981 */ /* 0x000328000c1e9500 */
[----:B------:R-:W5:Y:S01]  /*0e70*/  LDG.E.U16.CONSTANT R28, desc[UR6][R28.64] ;  /* 0x000000061c1c7981 */ /* 0x000f62000c1e9500 */
[----:B0-----:R-:W-:-:S03]  /*0e80*/  IMAD.WIDE R18, R25, 0x2, R22 ;  /* 0x0000000219127825 */ /* 0x001fc600078e0216 */
[----:B------:R-:W5:Y:S04]  /*0e90*/  LDG.E.U16.CONSTANT R22, desc[UR6][R22.64] ;  /* 0x0000000616167981 */ /* 0x000f68000c1e9500 */
[----:B------:R-:W5:Y:S01]  /*0ea0*/  LDG.E.U16.CONSTANT R25, desc[UR6][R18.64] ;  /* 0x0000000612197981 */ /* 0x000f62000c1e9500 */
[----:B------:R-:W-:Y:S01]  /*0eb0*/  IADD3 R26, PT, PT, R26, 0x8, RZ ;  /* 0x000000081a1a7810 */ /* 0x000fe20007ffe0ff */
[----:B-1----:R-:W-:-:S03]  /*0ec0*/  HADD2.F32 R21, -RZ, R10.H1_H1 ;  /* 0x3000000aff157230 */ /* 0x002fc60000004100 */
[----:B------:R-:W-:Y:S01]  /*0ed0*/  ISETP.NE.AND P0, PT, R26, R12, PT ;  /* 0x0000000c1a00720c */ /* 0x000fe20003f05270 */
[--C-:B------:R-:W-:Y:S02]  /*0ee0*/  HADD2.F32 R10, -RZ, R11.reuse.H0_H0 ;  /* 0x2000000bff0a7230 */ /* 0x100fe40000004100 */
[----:B------:R-:W-:Y:S02]  /*0ef0*/  HADD2.F32 R11, -RZ, R11.H1_H1 ;  /* 0x3000000bff0b7230 */ /* 0x000fe40000004100 */
[----:B--2---:R-:W-:Y:S02]  /*0f00*/  HADD2.F32 R24, -RZ, R24.H0_H0 ;  /* 0x20000018ff187230 */ /* 0x004fe40000004100 */
[----:B---3--:R-:W-:Y:S02]  /*0f10*/  HADD2.F32 R8, -RZ, R8.H0_H0 ;  /* 0x20000008ff087230 */ /* 0x008fe40000004100 */
[----:B----4-:R-:W-:Y:S02]  /*0f20*/  HADD2.F32 R20, -RZ, R9.H0_H0 ;  /* 0x20000009ff147230 */ /* 0x010fe40000004100 */
[C---:B------:R-:W-:Y:S01]  /*0f30*/  FFMA R9, R21.reuse, R24, R16 ;  /* 0x0000001815097223 */ /* 0x040fe20000000010 */
[----:B------:R-:W-:Y:S01]  /*0f40*/  FFMA R27, R21, R8, R27 ;  /* 0x00000008151b7223 */ /* 0x000fe2000000001b */
[----:B-----5:R-:W-:-:S02]  /*0f50*/  HADD2.F32 R28, -RZ, R28.H0_H0 ;  /* 0x2000001cff1c7230 */ /* 0x020fc40000004100 */
[----:B------:R-:W-:Y:S02]  /*0f60*/  HADD2.F32 R22, -RZ, R22.H0_H0 ;  /* 0x20000016ff167230 */ /* 0x000fe40000004100 */
[C---:B------:R-:W-:Y:S01]  /*0f70*/  FFMA R20, R10.reuse, R20, R9 ;  /* 0x000000140a147223 */ /* 0x040fe20000000009 */
[----:B------:R-:W-:Y:S02]  /*0f80*/  HADD2.F32 R25, -RZ, R25.H0_H0 ;  /* 0x20000019ff197230 */ /* 0x000fe40000004100 */
[----:B------:R-:W-:Y:S01]  /*0f90*/  FFMA R22, R10, R22, R27 ;  /* 0x000000160a167223 */ /* 0x000fe2000000001b */
[----:B------:R-:W-:-:S03]  /*0fa0*/  FFMA R24, R11, R28, R20 ;  /* 0x0000001c0b187223 */ /* 0x000fc60000000014 */
[----:B------:R-:W-:Y:S01]  /*0fb0*/  FFMA R16, R11, R25, R22 ;  /* 0x000000190b107223 */ /* 0x000fe20000000016 */
[----:B------:R-:W-:Y:S06]  /*0fc0*/  @P0 BRA `(.L_x_14) ;  /* 0xfffffff800bc0947 */ /* 0x000fec000383ffff */
[----:B------:R-:W-:-:S07]  /*0fd0*/  MOV R17, R12 ;  /* 0x0000000c00117202 */ /* 0x000fce0000000f00 */
.L_x_13:
[----:B------:R-:W-:-:S13]  /*0fe0*/  ISETP.NE.AND P0, PT, R6, RZ, PT ;  /* 0x000000ff0600720c */ /* 0x000fda0003f05270 */
[----:B------:R-:W-:Y:S05]  /*0ff0*/  @!P0 BRA `(.L_x_15) ;  /* 0x00000004009c8947 */ /* 0x000fea0003800000 */
[----:B------:R-:W-:Y:S02]  /*1000*/  IADD3 R8, PT, PT, R6, -0x1, RZ ;  /* 0xffffffff06087810 */ /* 0x000fe40007ffe0ff */
[----:B------:R-:W-:Y:S02]  /*1010*/  ISETP.NE.AND P1, PT, R7, RZ, PT ;  /* 0x000000ff0700720c */ /* 0x000fe40003f25270 */
[----:B------:R-:W-:-:S13]  /*1020*/  ISETP.GE.U32.AND P0, PT, R8, 0x3, PT ;  /* 0x000000030800780c */ /* 0x000fda0003f06070 */
[----:B------:R-:W-:Y:S05]  /*1030*/  @!P0 BRA `(.L_x_16) ;  /* 0x0000000000bc8947 */ /* 0x000fea0003800000 */
[----:B------:R-:W0:Y:S08]  /*1040*/  LDC R21, c[0x0][0x3b0] ;  /* 0x0000ec00ff157b82 */ /* 0x000e300000000800 */
[----:B------:R-:W1:Y:S08]  /*1050*/  LDC.64 R8, c[0x0][0x388] ;  /* 0x0000e200ff087b82 */ /* 0x000e700000000a00 */
[----:B------:R-:W2:Y:S01]  /*1060*/  S2UR UR5, SR_CgaCtaId ;  /* 0x00000000000579c3 */ /* 0x000ea20000008800 */
[----:B0-----:R-:W-:Y:S01]  /*1070*/  IMAD R11, R17, R21, R14 ;  /* 0x00000015110b7224 */ /* 0x001fe200078e020e */
[----:B------:R-:W-:-:S06]  /*1080*/  UMOV UR4, 0x400 ;  /* 0x0000040000047882 */ /* 0x000fcc0000000000 */
[----:B------:R-:W0:Y:S01]  /*1090*/  LDC.64 R18, c[0x0][0x390] ;  /* 0x0000e400ff127b82 */ /* 0x000e220000000a00 */
[----:B-1----:R-:W-:-:S05]  /*10a0*/  IMAD.WIDE R8, R11, 0x2, R8 ;  /* 0x000000020b087825 */ /* 0x002fca00078e0208 */
[----:B------:R-:W3:Y:S01]  /*10b0*/  LDG.E.U16.CONSTANT R10, desc[UR6][R8.64] ;  /* 0x00000006080a7981 */ /* 0x000ee2000c1e9500 */
[----:B--2---:R-:W-:-:S06]  /*10c0*/  ULEA UR4, UR5, UR4, 0x18 ;  /* 0x0000000405047291 */ /* 0x004fcc000f8ec0ff */
[----:B------:R-:W-:Y:S01]  /*10d0*/  LEA R22, R17, UR4, 0x1 ;  /* 0x0000000411167c11 */ /* 0x000fe2000f8e08ff */
[----:B0-----:R-:W-:-:S04]  /*10e0*/  IMAD.WIDE R18, R11, 0x2, R18 ;  /* 0x000000020b127825 */ /* 0x001fc800078e0212 */
[----:B------:R-:W0:Y:S04]  /*10f0*/  LDS R23, [R22] ;  /* 0x0000000016177984 */ /* 0x000e280000000800 */
[----:B------:R-:W2:Y:S04]  /*1100*/  LDG.E.U16.CONSTANT R27, desc[UR6][R18.64] ;  /* 0x00000006121b7981 */ /* 0x000ea8000c1e9500 */
[----:B------:R-:W1:Y:S01]  /*1110*/  LDS R22, [R22+0x4] ;  /* 0x0000040016167984 */ /* 0x000e620000000800 */
[----:B0-----:R-:W-:Y:S02]  /*1120*/  HADD2.F32 R25, -RZ, R23.H0_H0 ;  /* 0x20000017ff197230 */ /* 0x001fe40000004100 */
[----:B---3--:R-:W-:-:S02]  /*1130*/  HADD2.F32 R20, -RZ, R10.H0_H0 ;  /* 0x2000000aff147230 */ /* 0x008fc40000004100 */
[----:B------:R-:W-:-:S04]  /*1140*/  IMAD.WIDE R10, R21, 0x2, R8 ;  /* 0x00000002150a7825 */ /* 0x000fc800078e0208 */
[----:B------:R-:W-:Y:S01]  /*1150*/  FFMA R24, R25, R20, R24 ;  /* 0x0000001419187223 */ /* 0x000fe20000000018 */
[C---:B------:R-:W-:Y:S01]  /*1160*/  IMAD.WIDE R8, R21.reuse, 0x2, R18 ;  /* 0x0000000215087825 */ /* 0x040fe200078e0212 */
[----:B------:R0:W3:Y:S04]  /*1170*/  LDG.E.U16.CONSTANT R26, desc[UR6][R10.64] ;  /* 0x000000060a1a7981 */ /* 0x0000e8000c1e9500 */
[----:B------:R4:W5:Y:S01]  /*1180*/  LDG.E.U16.CONSTANT R28, desc[UR6][R8.64] ;  /* 0x00000006081c7981 */ /* 0x000962000c1e9500 */
[----:B0-----:R-:W-:-:S04]  /*1190*/  IMAD.WIDE R10, R21, 0x2, R10 ;  /* 0x00000002150a7825 */ /* 0x001fc800078e020a */
[C---:B----4-:R-:W-:Y:S01]  /*11a0*/  IMAD.WIDE R8, R21.reuse, 0x2, R8 ;  /* 0x0000000215087825 */ /* 0x050fe200078e0208 */
[----:B------:R1:W4:Y:S03]  /*11b0*/  LDG.E.U16.CONSTANT R29, desc[UR6][R10.64] ;  /* 0x000000060a1d7981 */ /* 0x000326000c1e9500 */
[----:B------:R-:W-:-:S04]  /*11c0*/  IMAD.WIDE R18, R21, 0x2, R10 ;  /* 0x0000000215127825 */ /* 0x000fc800078e020a */
[----:B------:R-:W-:Y:S02]  /*11d0*/  IMAD.WIDE R20, R21, 0x2, R8 ;  /* 0x0000000215147825 */ /* 0x000fe400078e0208 */
[----:B------:R-:W4:Y:S04]  /*11e0*/  LDG.E.U16.CONSTANT R8, desc[UR6][R8.64] ;  /* 0x0000000608087981 */ /* 0x000f28000c1e9500 */
[----:B------:R0:W4:Y:S04]  /*11f0*/  LDG.E.U16.CONSTANT R18, desc[UR6][R18.64] ;  /* 0x0000000612127981 */ /* 0x000128000c1e9500 */
[----:B------:R-:W4:Y:S01]  /*1200*/  LDG.E.U16.CONSTANT R20, desc[UR6][R20.64] ;  /* 0x0000000614147981 */ /* 0x000f22000c1e9500 */
[----:B--2---:R-:W-:-:S02]  /*1210*/  HADD2.F32 R27, -RZ, R27.H0_H0 ;  /* 0x2000001bff1b7230 */ /* 0x004fc40000004100 */
[----:B------:R-:W-:-:S03]  /*1220*/  HADD2.F32 R23, -RZ, R23.H1_H1 ;  /* 0x30000017ff177230 */ /* 0x000fc60000004100 */
[----:B------:R-:W-:Y:S01]  /*1230*/  FFMA R16, R25, R27, R16 ;  /* 0x0000001b19107223 */ /* 0x000fe20000000010 */
[--C-:B-1----:R-:W-:Y:S02]  /*1240*/  HADD2.F32 R11, -RZ, R22.reuse.H0_H0 ;  /* 0x20000016ff0b7230 */ /* 0x102fe40000004100 */
[----:B0-----:R-:W-:Y:S01]  /*1250*/  HADD2.F32 R19, -RZ, R22.H1_H1 ;  /* 0x30000016ff137230 */ /* 0x001fe20000004100 */
[----:B------:R-:W-:Y:S01]  /*1260*/  IADD3 R17, PT, PT, R17, 0x4, RZ ;  /* 0x0000000411117810 */ /* 0x000fe20007ffe0ff */
[----:B---3--:R-:W-:Y:S02]  /*1270*/  HADD2.F32 R26, -RZ, R26.H0_H0 ;  /* 0x2000001aff1a7230 */ /* 0x008fe40000004100 */
[----:B-----5:R-:W-:-:S03]  /*1280*/  HADD2.F32 R28, -RZ, R28.H0_H0 ;  /* 0x2000001cff1c7230 */ /* 0x020fc60000004100 */
[C---:B------:R-:W-:Y:S02]  /*1290*/  FFMA R24, R23.reuse, R26, R24 ;  /* 0x0000001a17187223 */ /* 0x040fe40000000018 */
[----:B------:R-:W-:Y:S01]  /*12a0*/  FFMA R16, R23, R28, R16 ;  /* 0x0000001c17107223 */ /* 0x000fe20000000010 */
[----:B----4-:R-:W-:Y:S02]  /*12b0*/  HADD2.F32 R29, -RZ, R29.H0_H0 ;  /* 0x2000001dff1d7230 */ /* 0x010fe40000004100 */
[----:B------:R-:W-:-:S03]  /*12c0*/  HADD2.F32 R9, -RZ, R8.H0_H0 ;  /* 0x20000008ff097230 */ /* 0x000fc60000004100 */
[C---:B------:R-:W-:Y:S01]  /*12d0*/  FFMA R24, R11.reuse, R29, R24 ;  /* 0x0000001d0b187223 */ /* 0x040fe20000000018 */
[----:B------:R-:W-:Y:S02]  /*12e0*/  HADD2.F32 R18, -RZ, R18.H0_H0 ;  /* 0x20000012ff127230 */ /* 0x000fe40000004100 */
[----:B------:R-:W-:Y:S01]  /*12f0*/  FFMA R16, R11, R9, R16 ;  /* 0x000000090b107223 */ /* 0x000fe20000000010 */
[----:B------:R-:W-:Y:S02]  /*1300*/  HADD2.F32 R21, -RZ, R20.H0_H0 ;  /* 0x20000014ff157230 */ /* 0x000fe40000004100 */
[----:B------:R-:W-:-:S03]  /*1310*/  FFMA R24, R19, R18, R24 ;  /* 0x0000001213187223 */ /* 0x000fc60000000018 */
[----:B------:R-:W-:-:S07]  /*1320*/  FFMA R16, R19, R21, R16 ;  /* 0x0000001513107223 */ /* 0x000fce0000000010 */
.L_x_16:
[----:B------:R-:W-:Y:S05]  /*1330*/  @!P1 BRA `(.L_x_15) ;  /* 0x0000000000cc9947 */ /* 0x000fea0003800000 */
[----:B------:R-:W0:Y:S01]  /*1340*/  LDCU UR4, c[0x0][0x3ac] ;  /* 0x00007580ff0477ac */ /* 0x000e220008000800 */
[----:B------:R-:W-:Y:S01]  /*1350*/  ISETP.NE.AND P0, PT, R7, 0x1, PT ;  /* 0x000000010700780c */ /* 0x000fe20003f05270 */
[----:B0-----:R-:W-:-:S12]  /*1360*/  ULOP3.LUT UP0, URZ, UR4, 0x1, URZ, 0xc0, !UPT ;  /* 0x0000000104ff7892 */ /* 0x001fd8000f80c0ff */
[----:B------:R-:W-:Y:S05]  /*1370*/  @!P0 BRA `(.L_x_17) ;  /* 0x0000000000708947 */ /* 0x000fea0003800000 */
[----:B------:R-:W0:Y:S08]  /*1380*/  LDC R9, c[0x0][0x3b0] ;  /* 0x0000ec00ff097b82 */ /* 0x000e300000000800 */
[----:B------:R-:W1:Y:S08]  /*1390*/  LDC.64 R20, c[0x0][0x388] ;  /* 0x0000e200ff147b82 */ /* 0x000e700000000a00 */
[----:B------:R-:W2:Y:S01]  /*13a0*/  LDC.64 R18, c[0x0][0x390] ;  /* 0x0000e400ff127b82 */ /* 0x000ea20000000a00 */
[----:B0-----:R-:W-:-:S04]  /*13b0*/  IMAD R11, R17, R9, R14 ;  /* 0x00000009110b7224 */ /* 0x001fc800078e020e */
[----:B-1----:R-:W-:-:S05]  /*13c0*/  IMAD.WIDE R20, R11, 0x2, R20 ;  /* 0x000000020b147825 */ /* 0x002fca00078e0214 */
[----:B------:R0:W3:Y:S01]  /*13d0*/  LDG.E.U16.CONSTANT R23, desc[UR6][R20.64] ;  /* 0x0000000614177981 */ /* 0x0000e2000c1e9500 */
[----:B--2---:R-:W-:-:S04]  /*13e0*/  IMAD.WIDE R18, R11, 0x2, R18 ;  /* 0x000000020b127825 */ /* 0x004fc800078e0212 */
[----:B------:R-:W-:-:S04]  /*13f0*/  IMAD.WIDE R10, R9, 0x2, R20 ;  /* 0x00000002090a7825 */ /* 0x000fc800078e0214 */
[----:B------:R-:W-:Y:S02]  /*1400*/  IMAD.WIDE R8, R9, 0x2, R18 ;  /* 0x0000000209087825 */ /* 0x000fe400078e0212 */
[----:B------:R-:W2:Y:S04]  /*1410*/  LDG.E.U16.CONSTANT R18, desc[UR6][R18.64] ;  /* 0x0000000612127981 */ /* 0x000ea8000c1e9500 */
[----:B------:R-:W4:Y:S04]  /*1420*/  LDG.E.U16.CONSTANT R10, desc[UR6][R10.64] ;  /* 0x000000060a0a7981 */ /* 0x000f28000c1e9500 */
[----:B------:R-:W5:Y:S01]  /*1430*/  LDG.E.U16.CONSTANT R8, desc[UR6][R8.64] ;  /* 0x0000000608087981 */ /* 0x000f62000c1e9500 */
[----:B------:R-:W1:Y:S01]  /*1440*/  S2UR UR5, SR_CgaCtaId ;  /* 0x00000000000579c3 */ /* 0x000e620000008800 */
[----:B------:R-:W-:-:S02]  /*1450*/  UMOV UR4, 0x400 ;  /* 0x0000040000047882 */ /* 0x000fc40000000000 */
[----:B-1----:R-:W-:-:S06]  /*1460*/  ULEA UR4, UR5, UR4, 0x18 ;  /* 0x0000000405047291 */ /* 0x002fcc000f8ec0ff */
[----:B------:R-:W-:-:S06]  /*1470*/  LEA R22, R17, UR4, 0x1 ;  /* 0x0000000411167c11 */ /* 0x000fcc000f8e08ff */
[----:B------:R-:W0:Y:S01]  /*1480*/  LDS R22, [R22] ;  /* 0x0000000016167984 */ /* 0x000e220000000800 */
[----:B------:R-:W-:Y:S01]  /*1490*/  IADD3 R17, PT, PT, R17, 0x2, RZ ;  /* 0x0000000211117810 */ /* 0x000fe20007ffe0ff */
[----:B0-----:R-:W-:Y:S02]  /*14a0*/  HADD2.F32 R21, -RZ, R22.H0_H0 ;  /* 0x20000016ff157230 */ /* 0x001fe40000004100 */
[----:B---3--:R-:W-:-:S05]  /*14b0*/  HADD2.F32 R23, -RZ, R23.H0_H0 ;  /* 0x20000017ff177230 */ /* 0x008fca0000004100 */
[C---:B------:R-:W-:Y:S01]  /*14c0*/  FFMA R23, R21.reuse, R23, R24 ;  /* 0x0000001715177223 */ /* 0x040fe20000000018 */
[----:B--2---:R-:W-:Y:S02]  /*14d0*/  HADD2.F32 R25, -RZ, R18.H0_H0 ;  /* 0x20000012ff197230 */ /* 0x004fe40000004100 */
[----:B------:R-:W-:Y:S02]  /*14e0*/  HADD2.F32 R18, -RZ, R22.H1_H1 ;  /* 0x30000016ff127230 */ /* 0x000fe40000004100 */
[----:B----4-:R-:W-:Y:S02]  /*14f0*/  HADD2.F32 R10, -RZ, R10.H0_H0 ;  /* 0x2000000aff0a7230 */ /* 0x010fe40000004100 */
[----:B------:R-:W-:Y:S01]  /*1500*/  FFMA R16, R21, R25, R16 ;  /* 0x0000001915107223 */ /* 0x000fe20000000010 */
[----:B-----5:R-:W-:Y:S02]  /*1510*/  HADD2.F32 R9, -RZ, R8.H0_H0 ;  /* 0x20000008ff097230 */ /* 0x020fe40000004100 */
[----:B------:R-:W-:-:S03]  /*1520*/  FFMA R24, R18, R10, R23 ;  /* 0x0000000a12187223 */ /* 0x000fc60000000017 */
[----:B------:R-:W-:-:S07]  /*1530*/  FFMA R16, R18, R9, R16 ;  /* 0x0000000912107223 */ /* 0x000fce0000000010 */
.L_x_17:
[----:B------:R-:W-:Y:S05]  /*1540*/  BRA.U !UP0, `(.L_x_15) ;  /* 0x0000000108487547 */ /* 0x000fea000b800000 */
[----:B------:R-:W0:Y:S01]  /*1550*/  LDC.64 R10, c[0x0][0x388] ;  /* 0x0000e200ff0a7b82 */ /* 0x000e220000000a00 */
[----:B------:R-:W1:Y:S07]  /*1560*/  LDCU UR4, c[0x0][0x3b0] ;  /* 0x00007600ff0477ac */ /* 0x000e6e0008000800 */
[----:B------:R-:W2:Y:S01]  /*1570*/  LDC.64 R8, c[0x0][0x390] ;  /* 0x0000e400ff087b82 */ /* 0x000ea20000000a00 */
[----:B-1----:R-:W-:-:S04]  /*1580*/  IMAD R19, R17, UR4, R14 ;  /* 0x0000000411137c24 */ /* 0x002fc8000f8e020e */
[----:B0-----:R-:W-:-:S06]  /*1590*/  IMAD.WIDE R10, R19, 0x2, R10 ;  /* 0x00000002130a7825 */ /* 0x001fcc00078e020a */
[----:B------:R-:W3:Y:S01]  /*15a0*/  LDG.E.U16.CONSTANT R10, desc[UR6][R10.64] ;  /* 0x000000060a0a7981 */ /* 0x000ee2000c1e9500 */
[----:B--2---:R-:W-:-:S06]  /*15b0*/  IMAD.WIDE R8, R19, 0x2, R8 ;  /* 0x0000000213087825 */ /* 0x004fcc00078e0208 */
[----:B------:R-:W2:Y:S01]  /*15c0*/  LDG.E.U16.CONSTANT R8, desc[UR6][R8.64] ;  /* 0x0000000608087981 */ /* 0x000ea2000c1e9500 */
[----:B------:R-:W0:Y:S01]  /*15d0*/  S2UR UR5, SR_CgaCtaId ;  /* 0x00000000000579c3 */ /* 0x000e220000008800 */
[----:B------:R-:W-:Y:S02]  /*15e0*/  UMOV UR4, 0x400 ;  /* 0x0000040000047882 */ /* 0x000fe40000000000 */
[----:B0-----:R-:W-:-:S06]  /*15f0*/  ULEA UR4, UR5, UR4, 0x18 ;  /* 0x0000000405047291 */ /* 0x001fcc000f8ec0ff */
[----:B------:R-:W-:-:S06]  /*1600*/  LEA R14, R17, UR4, 0x1 ;  /* 0x00000004110e7c11 */ /* 0x000fcc000f8e08ff */
[----:B------:R-:W0:Y:S02]  /*1610*/  LDS.U16 R14, [R14] ;  /* 0x000000000e0e7984 */ /* 0x000e240000000400 */
[----:B0-----:R-:W-:Y:S02]  /*1620*/  HADD2.F32 R17, -RZ, R14.H0_H0 ;  /* 0x2000000eff117230 */ /* 0x001fe40000004100 */
[----:B---3--:R-:W-:Y:S02]  /*1630*/  HADD2.F32 R18, -RZ, R10.H0_H0 ;  /* 0x2000000aff127230 */ /* 0x008fe40000004100 */
[----:B--2---:R-:W-:-:S03]  /*1640*/  HADD2.F32 R19, -RZ, R8.H0_H0 ;  /* 0x20000008ff137230 */ /* 0x004fc60000004100 */
[C---:B------:R-:W-:Y:S02]  /*1650*/  FFMA R24, R17.reuse, R18, R24 ;  /* 0x0000001211187223 */ /* 0x040fe40000000018 */
[----:B------:R-:W-:-:S07]  /*1660*/  FFMA R16, R17, R19, R16 ;  /* 0x0000001311107223 */ /* 0x000fce0000000010 */
.L_x_15:
[----:B------:R-:W-:Y:S01]  /*1670*/  HFMA2 R9, -RZ, RZ, 0.96630859375, -0.0022525787353515625 ;  /* 0x3bbb989dff097431 */ /* 0x000fe200000001ff */
[----:B------:R-:W-:Y:S01]  /*1680*/  MOV R11, 0x437c0000 ;  /* 0x437c0000000b7802 */ /* 0x000fe20000000f00 */
[----:B------:R-:W-:Y:S03]  /*1690*/  BSSY.RECONVERGENT B1, `(.L_x_18) ;  /* 0x0000015000017945 */ /* 0x000fe60003800200 */
[----:B------:R-:W-:-:S04]  /*16a0*/  FFMA.SAT R8, R24, -R9, 0.5 ;  /* 0x3f00000018087423 */ /* 0x000fc80000002809 */
[----:B------:R-:W-:-:S04]  /*16b0*/  FFMA.RM R8, R8, R11, 12582913 ;  /* 0x4b40000108087423 */ /* 0x000fc8000000400b */
[C---:B------:R-:W-:Y:S01]  /*16c0*/  FADD R9, R8.reuse, -12583039 ;  /* 0xcb40007f08097421 */ /* 0x040fe20000000000 */
[----:B------:R-:W-:-:S03]  /*16d0*/  SHF.L.U32 R8, R8, 0x17, RZ ;  /* 0x0000001708087819 */ /* 0x000fc600000006ff */
[----:B------:R-:W-:-:S04]  /*16e0*/  FFMA R9, R24, -1.4426950216293334961, -R9 ;  /* 0xbfb8aa3b18097823 */ /* 0x000fc80000000809 */
[----:B------:R-:W-:-:S04]  /*16f0*/  FFMA R10, R24, -1.925963033500011079e-08, R9 ;  /* 0xb2a57060180a7823 */ /* 0x000fc80000000009 */
[----:B------:R-:W0:Y:S02]  /*1700*/  MUFU.EX2 R9, R10 ;  /* 0x0000000a00097308 */ /* 0x000e240000000800 */
[----:B0-----:R-:W-:-:S06]  /*1710*/  FFMA R17, R8, R9, 1 ;  /* 0x3f80000008117423 */ /* 0x001fcc0000000009 */
[----:B------:R-:W0:Y:S08]  /*1720*/  MUFU.RCP R9, R17 ;  /* 0x0000001100097308 */ /* 0x000e300000001000 */
[----:B------:R-:W1:Y:S01]  /*1730*/  FCHK P0, R24, R17 ;  /* 0x0000001118007302 */ /* 0x000e620000000000 */
[----:B0-----:R-:W-:-:S04]  /*1740*/  FFMA R8, -R17, R9, 1 ;  /* 0x3f80000011087423 */ /* 0x001fc80000000109 */
[----:B------:R-:W-:-:S04]  /*1750*/  FFMA R9, R9, R8, R9 ;  /* 0x0000000809097223 */ /* 0x000fc80000000009 */
[----:B------:R-:W-:-:S04]  /*1760*/  FFMA R8, R9, R24, RZ ;  /* 0x0000001809087223 */ /* 0x000fc800000000ff */
[----:B------:R-:W-:-:S04]  /*1770*/  FFMA R11, -R17, R8, R24 ;  /* 0x00000008110b7223 */ /* 0x000fc80000000118 */
[----:B------:R-:W-:Y:S01]  /*1780*/  FFMA R9, R9, R11, R8 ;  /* 0x0000000b09097223 */ /* 0x000fe20000000008 */
[----:B-1----:R-:W-:Y:S06]  /*1790*/  @!P0 BRA `(.L_x_19) ;  /* 0x0000000000108947 */ /* 0x002fec0003800000 */
[----:B------:R-:W-:Y:S02]  /*17a0*/  MOV R9, R17 ;  /* 0x0000001100097202 */ /* 0x000fe40000000f00 */
[----:B------:R-:W-:-:S07]  /*17b0*/  MOV R14, 0x17d0 ;  /* 0x000017d0000e7802 */ /* 0x000fce0000000f00 */
[----:B------:R-:W-:Y:S05]  /*17c0*/  CALL.REL.NOINC `($__internal_0_$__cuda_sm3x_div_rn_noftz_f32_slowpath) ;  /* 0x00000014001c7944 */ /* 0x000fea0003c00000 */
[----:B------:R-:W-:-:S07]  /*17d0*/  MOV R9, R10 ;  /* 0x0000000a00097202 */ /* 0x000fce0000000f00 */
.L_x_19:
[----:B------:R-:W-:Y:S05]  /*17e0*/  BSYNC.RECONVERGENT B1 ;  /* 0x0000000000017941 */ /* 0x000fea0003800200 */
.L_x_18:
[----:B------:R-:W-:Y:S01]  /*17f0*/  FMUL R9, R9, R16 ;  /* 0x0000001009097220 */ /* 0x000fe20000400000 */
[C---:B------:R-:W-:Y:S02]  /*1800*/  LEA R8, R15.reuse, R4, 0x2 ;  /* 0x000000040f087211 */ /* 0x040fe400078e10ff */
[----:B------:R-:W-:-:S03]  /*1810*/  IADD3 R15, PT, PT, R15, 0x100, RZ ;  /* 0x000001000f0f7810 */ /* 0x000fc60007ffe0ff */
[----:B------:R0:W-:Y:S01]  /*1820*/  STS [R8], R9 ;  /* 0x0000000908007388 */ /* 0x0001e20000000800 */
[----:B------:R-:W-:-:S13]  /*1830*/  ISETP.GE.AND P0, PT, R15, R5, PT ;  /* 0x000000050f00720c */ /* 0x000fda0003f06270 */
[----:B0-----:R-:W-:Y:S05]  /*1840*/  @!P0 BRA `(.L_x_20) ;  /* 0xfffffff000748947 */ /* 0x001fea000383ffff */
[----:B------:R-:W-:Y:S05]  /*1850*/  BRA `(.L_x_11) ;  /* 0x0000000400587947 */ /* 0x000fea0003800000 */
.L_x_12:
[----:B------:R-:W-:Y:S01]  /*1860*/  LOP3.LUT R6, RZ, R2, RZ, 0x33, !PT ;  /* 0x00000002ff067212 */ /* 0x000fe200078e33ff */
[----:B------:R-:W-:Y:S01]  /*1870*/  BSSY.RECONVERGENT B1, `(.L_x_21) ;  /* 0x0000028000017945 */ /* 0x000fe20003800200 */
[----:B------:R-:W-:Y:S02]  /*1880*/  MOV R7, 0x3f000000 ;  /* 0x3f00000000077802 */ /* 0x000fe40000000f00 */
[----:B---3--:R-:W-:Y:S01]  /*1890*/  IADD3 R15, PT, PT, R3, R6, RZ ;  /* 0x00000006030f7210 */ /* 0x008fe20007ffe0ff */
[----:B------:R-:W-:Y:S01]  /*18a0*/  HFMA2 R6, -RZ, RZ, 3.7421875, 0 ;  /* 0x437c0000ff067431 */ /* 0x000fe200000001ff */
[----:B------:R-:W-:-:S03]  /*18b0*/  MOV R13, R2 ;  /* 0x00000002000d7202 */ /* 0x000fc60000000f00 */
[----:B------:R-:W-:-:S05]  /*18c0*/  IMAD R15, R0, -0x80, R15 ;  /* 0xffffff80000f7824 */ /* 0x000fca00078e020f */
[C---:B------:R-:W-:Y:S01]  /*18d0*/  ISETP.GE.U32.AND P0, PT, R15.reuse, 0x300, PT ;  /* 0x000003000f00780c */ /* 0x040fe20003f06070 */
[----:B------:R-:W-:Y:S01]  /*18e0*/  FFMA.RM R7, R6, R7, 12582913 ;  /* 0x4b40000106077423 */ /* 0x000fe20000004007 */
[----:B--2---:R-:W-:-:S03]  /*18f0*/  LEA.HI R17, R15, 0x1, RZ, 0x18 ;  /* 0x000000010f117811 */ /* 0x004fc600078fc0ff */
[C---:B0-----:R-:W-:Y:S01]  /*1900*/  FADD R12, R7.reuse, -12583039 ;  /* 0xcb40007f070c7421 */ /* 0x041fe20000000000 */
[----:B------:R-:W-:-:S07]  /*1910*/  SHF.L.U32 R7, R7, 0x17, RZ ;  /* 0x0000001707077819 */ /* 0x000fce00000006ff */
[----:B------:R-:W-:Y:S05]  /*1920*/  @!P0 BRA `(.L_x_22) ;  /* 0x0000000000708947 */ /* 0x000fea0003800000 */
[----:B------:R-:W0:Y:S01]  /*1930*/  MUFU.EX2 R6, -R12 ;  /* 0x8000000c00067308 */ /* 0x000e220000000800 */
[----:B------:R-:W-:Y:S01]  /*1940*/  LOP3.LUT R16, R17, 0x1fffffc, RZ, 0xc0, !PT ;  /* 0x01fffffc11107812 */ /* 0x000fe200078ec0ff */
[----:B0-----:R-:W-:-:S06]  /*1950*/  FFMA R6, R7, R6, 1 ;  /* 0x3f80000007067423 */ /* 0x001fcc0000000006 */
[----:B------:R-:W0:Y:S08]  /*1960*/  MUFU.RCP R9, R6 ;  /* 0x0000000600097308 */ /* 0x000e300000001000 */
[----:B------:R-:W1:Y:S01]  /*1970*/  FCHK P0, RZ, R6 ;  /* 0x00000006ff007302 */ /* 0x000e620000000000 */
[----:B0-----:R-:W-:-:S04]  /*1980*/  FFMA R8, -R6, R9, 1 ;  /* 0x3f80000006087423 */ /* 0x001fc80000000109 */
[----:B------:R-:W-:-:S04]  /*1990*/  FFMA R8, R9, R8, R9 ;  /* 0x0000000809087223 */ /* 0x000fc80000000009 */
[----:B------:R-:W-:-:S04]  /*19a0*/  FFMA R9, RZ, R8, RZ ;  /* 0x00000008ff097223 */ /* 0x000fc800000000ff */
[----:B------:R-:W-:-:S04]  /*19b0*/  FFMA R10, -R6, R9, RZ ;  /* 0x00000009060a7223 */ /* 0x000fc800000001ff */
[----:B------:R-:W-:Y:S01]  /*19c0*/  FFMA R8, R8, R10, R9 ;  /* 0x0000000a08087223 */ /* 0x000fe20000000009 */
[----:B-1----:R-:W-:Y:S06]  /*19d0*/  @!P0 BRA `(.L_x_23) ;  /* 0x0000000000148947 */ /* 0x002fec0003800000 */
[----:B------:R-:W-:Y:S01]  /*19e0*/  HFMA2 R24, -RZ, RZ, 0, 0 ;  /* 0x00000000ff187431 */ /* 0x000fe200000001ff */
[----:B------:R-:W-:Y:S02]  /*19f0*/  MOV R9, R6 ;  /* 0x0000000600097202 */ /* 0x000fe40000000f00 */
[----:B------:R-:W-:-:S07]  /*1a00*/  MOV R14, 0x1a20 ;  /* 0x00001a20000e7802 */ /* 0x000fce0000000f00 */
[----:B------:R-:W-:Y:S05]  /*1a10*/  CALL.REL.NOINC `($__internal_0_$__cuda_sm3x_div_rn_noftz_f32_slowpath) ;  /* 0x0000001000887944 */ /* 0x000fea0003c00000 */
[----:B------:R-:W-:-:S07]  /*1a20*/  MOV R8, R10 ;  /* 0x0000000a00087202 */ /* 0x000fce0000000f00 */
.L_x_23:
[----:B------:R-:W-:Y:S02]  /*1a30*/  HFMA2 R9, -RZ, RZ, 0, 0 ;  /* 0x00000000ff097431 */ /* 0x000fe400000001ff */
[----:B------:R-:W-:Y:S01]  /*1a40*/  FMUL R11, RZ, R8 ;  /* 0x00000008ff0b7220 */ /* 0x000fe20000400000 */
[----:B------:R-:W-:-:S07]  /*1a50*/  MOV R13, R2 ;  /* 0x00000002000d7202 */ /* 0x000fce0000000f00 */
.L_x_24:
[----:B0-----:R-:W-:Y:S02]  /*1a60*/  LEA R6, R13, R4, 0x2 ;  /* 0x000000040d067211 */ /* 0x001fe400078e10ff */
[----:B------:R-:W-:Y:S02]  /*1a70*/  IADD3 R9, PT, PT, R9, 0x4, RZ ;  /* 0x0000000409097810 */ /* 0x000fe40007ffe0ff */
[----:B------:R-:W-:Y:S01]  /*1a80*/  IADD3 R13, PT, PT, R13, 0x400, RZ ;  /* 0x000004000d0d7810 */ /* 0x000fe20007ffe0ff */
[----:B------:R0:W-:Y:S01]  /*1a90*/  STS [R6], R11 ;  /* 0x0000000b06007388 */ /* 0x0001e20000000800 */
[----:B------:R-:W-:-:S03]  /*1aa0*/  ISETP.NE.AND P0, PT, R9, R16, PT ;  /* 0x000000100900720c */ /* 0x000fc60003f05270 */
[----:B------:R0:W-:Y:S04]  /*1ab0*/  STS [R6+0x400], R11 ;  /* 0x0004000b06007388 */ /* 0x0001e80000000800 */
[----:B------:R0:W-:Y:S04]  /*1ac0*/  STS [R6+0x800], R11 ;  /* 0x0008000b06007388 */ /* 0x0001e80000000800 */
[----:B------:R0:W-:Y:S02]  /*1ad0*/  STS [R6+0xc00], R11 ;  /* 0x000c000b06007388 */ /* 0x0001e40000000800 */
[----:B------:R-:W-:Y:S05]  /*1ae0*/  @P0 BRA `(.L_x_24) ;  /* 0xfffffffc00dc0947 */ /* 0x000fea000383ffff */
.L_x_22:
[----:B------:R-:W-:Y:S05]  /*1af0*/  BSYNC.RECONVERGENT B1 ;  /* 0x0000000000017941 */ /* 0x000fea0003800200 */
.L_x_21:
[----:B------:R-:W-:-:S13]  /*1b00*/  LOP3.LUT P0, R17, R17, 0x3, RZ, 0xc0, !PT ;  /* 0x0000000311117812 */ /* 0x000fda000780c0ff */
[----:B------:R-:W-:Y:S05]  /*1b10*/  @!P0 BRA `(.L_x_11) ;  /* 0x0000000000a88947 */ /* 0x000fea0003800000 */
[----:B------:R-:W-:Y:S01]  /*1b20*/  ISETP.NE.AND P0, PT, R17, 0x1, PT ;  /* 0x000000011100780c */ /* 0x000fe20003f05270 */
[----:B------:R-:W-:-:S12]  /*1b30*/  BSSY.RECONVERGENT B1, `(.L_x_25) ;  /* 0x0000015000017945 */ /* 0x000fd80003800200 */
[----:B------:R-:W-:Y:S05]  /*1b40*/  @!P0 BRA `(.L_x_26) ;  /* 0x00000000004c8947 */ /* 0x000fea0003800000 */
[----:B0-----:R-:W0:Y:S02]  /*1b50*/  MUFU.EX2 R6, -R12 ;  /* 0x8000000c00067308 */ /* 0x001e240000000800 */
        /* <DEDUP_REMOVED lines=10> */
[----:B------:R-:W-:-:S07]  /*1c00*/  MOV R14, 0x1c20 ;  /* 0x00001c20000e7802 */ /* 0x000fce0000000f00 */
[----:B------:R-:W-:Y:S05]  /*1c10*/  CALL.REL.NOINC `($__internal_0_$__cuda_sm3x_div_rn_noftz_f32_slowpath) ;  /* 0x0000001000087944 */ /* 0x000fea0003c00000 */
[----:B------:R-:W-:-:S07]  /*1c20*/  MOV R6, R10 ;  /* 0x0000000a00067202 */ /* 0x000fce0000000f00 */
.L_x_27:
[----:B------:R-:W-:Y:S01]  /*1c30*/  FMUL R6, RZ, R6 ;  /* 0x00000006ff067220 */ /* 0x000fe20000400000 */
[C---:B------:R-:W-:Y:S02]  /*1c40*/  LEA R9, R13.reuse, R4, 0x2 ;  /* 0x000000040d097211 */ /* 0x040fe400078e10ff */
[----:B------:R-:W-:-:S03]  /*1c50*/  IADD3 R13, PT, PT, R13, 0x200, RZ ;  /* 0x000002000d0d7810 */ /* 0x000fc60007ffe0ff */
[----:B------:R1:W-:Y:S04]  /*1c60*/  STS [R9], R6 ;  /* 0x0000000609007388 */ /* 0x0003e80000000800 */
[----:B------:R1:W-:Y:S02]  /*1c70*/  STS [R9+0x400], R6 ;  /* 0x0004000609007388 */ /* 0x0003e40000000800 */
.L_x_26:
[----:B------:R-:W-:Y:S05]  /*1c80*/  BSYNC.RECONVERGENT B1 ;  /* 0x0000000000017941 */ /* 0x000fea0003800200 */
.L_x_25:
[----:B------:R-:W-:-:S13]  /*1c90*/  LOP3.LUT P0, RZ, R15, 0x100, RZ, 0xc0, !PT ;  /* 0x000001000fff7812 */ /* 0x000fda000780c0ff */
[----:B------:R-:W-:Y:S05]  /*1ca0*/  @P0 BRA `(.L_x_11) ;  /* 0x0000000000440947 */ /* 0x000fea0003800000 */
[----:B------:R-:W1:Y:S02]  /*1cb0*/  MUFU.EX2 R12, -R12 ;  /* 0x8000000c000c7308 */ /* 0x000e640000000800 */
[----:B-1----:R-:W-:-:S06]  /*1cc0*/  FFMA R9, R7, R12, 1 ;  /* 0x3f80000007097423 */ /* 0x002fcc000000000c */
[----:B0-----:R-:W0:Y:S08]  /*1cd0*/  MUFU.RCP R6, R9 ;  /* 0x0000000900067308 */ /* 0x001e300000001000 */
        /* <DEDUP_REMOVED lines=11> */
.L_x_28:
[----:B------:R-:W-:Y:S01]  /*1d90*/  LEA R7, R13, R4, 0x2 ;  /* 0x000000040d077211 */ /* 0x000fe200078e10ff */
[----:B------:R-:W-:-:S05]  /*1da0*/  FMUL R6, RZ, R6 ;  /* 0x00000006ff067220 */ /* 0x000fca0000400000 */
[----:B------:R4:W-:Y:S02]  /*1db0*/  STS [R7], R6 ;  /* 0x0000000607007388 */ /* 0x0009e40000000800 */
.L_x_11:
[----:B------:R-:W-:Y:S05]  /*1dc0*/  BSYNC.RECONVERGENT B0 ;  /* 0x0000000000007941 */ /* 0x000fea0003800200 */
.L_x_10:
[----:B------:R-:W5:Y:S01]  /*1dd0*/  LDCU UR9, c[0x0][0x3ac] ;  /* 0x00007580ff0977ac */ /* 0x000f620008000800 */
[----:B------:R-:W-:Y:S01]  /*1de0*/  BAR.SYNC.DEFER_BLOCKING 0x0 ;  /* 0x0000000000007b1d */ /* 0x000fe20000010000 */
[----:B-----5:R-:W-:-:S13]  /*1df0*/  ISETP.GE.AND P0, PT, R2, UR9, PT ;  /* 0x0000000902007c0c */ /* 0x020fda000bf06270 */
[----:B------:R-:W-:Y:S05]  /*1e00*/  @P0 EXIT ;  /* 0x000000000000094d */ /* 0x000fea0003800000 */
[----:B------:R-:W5:Y:S01]  /*1e10*/  S2UR UR5, SR_CgaCtaId ;  /* 0x00000000000579c3 */ /* 0x000f620000008800 */
[C---:B------:R-:W-:Y:S01]  /*1e20*/  LOP3.LUT R4, R3.reuse, 0xf, RZ, 0xc0, !PT ;  /* 0x0000000f03047812 */ /* 0x040fe200078ec0ff */
[----:B------:R-:W-:Y:S01]  /*1e30*/  UMOV UR4, 0x400 ;  /* 0x0000040000047882 */ /* 0x000fe20000000000 */
[----:B---3--:R-:W-:Y:S02]  /*1e40*/  LEA R8, R0, -R3, 0x7 ;  /* 0x8000000300087211 */ /* 0x008fe400078e38ff */
[----:B01--4-:R-:W-:Y:S02]  /*1e50*/  LOP3.LUT R6, R3, 0x7, RZ, 0xc0, !PT ;  /* 0x0000000703067812 */ /* 0x013fe400078ec0ff */
[----:B------:R-:W-:Y:S02]  /*1e60*/  IADD3 R7, PT, PT, R4, -0x1, RZ ;  /* 0xffffffff04077810 */ /* 0x000fe40007ffe0ff */
[----:B------:R-:W-:Y:S02]  /*1e70*/  ISETP.GT.U32.AND P0, PT, R8, -0x10, PT ;  /* 0xfffffff00800780c */ /* 0x000fe40003f04070 */
[----:B------:R-:W-:-:S02]  /*1e80*/  IADD3 R9, PT, PT, R6, -0x1, RZ ;  /* 0xffffffff06097810 */ /* 0x000fc40007ffe0ff */
[C---:B------:R-:W-:Y:S02]  /*1e90*/  LEA R8, R0.reuse, R4, 0x7 ;  /* 0x0000000400087211 */ /* 0x040fe400078e38ff */
[----:B------:R-:W-:Y:S02]  /*1ea0*/  ISETP.GE.U32.AND P1, PT, R7, 0x7, PT ;  /* 0x000000070700780c */ /* 0x000fe40003f26070 */
[----:B------:R-:W-:Y:S01]  /*1eb0*/  ISETP.GE.U32.AND P2, PT, R9, 0x3, PT ;  /* 0x000000030900780c */ /* 0x000fe20003f46070 */
[----:B------:R-:W-:Y:S01]  /*1ec0*/  IMAD R9, R0, UR9, RZ ;  /* 0x0000000900097c24 */ /* 0x000fe2000f8e02ff */
[C---:B------:R-:W-:Y:S02]  /*1ed0*/  IADD3 R7, PT, PT, -R3.reuse, R8, RZ ;  /* 0x0000000803077210 */ /* 0x040fe40007ffe1ff */
[----:B------:R-:W-:Y:S02]  /*1ee0*/  LOP3.LUT R3, R3, 0x3, RZ, 0xc0, !PT ;  /* 0x0000000303037812 */ /* 0x000fe400078ec0ff */
[----:B------:R-:W-:Y:S01]  /*1ef0*/  IADD3 R8, PT, PT, R5, -R4, RZ ;  /* 0x8000000405087210 */ /* 0x000fe20007ffe0ff */
[----:B-----5:R-:W-:-:S04]  /*1f00*/  ULEA UR4, UR5, UR4, 0x18 ;  /* 0x0000000405047291 */ /* 0x020fc8000f8ec0ff */
[----:B------:R-:W-:-:S04]  /*1f10*/  ULEA UR4, UR9, UR4, 0x1 ;  /* 0x0000000409047291 */ /* 0x000fc8000f8e08ff */
[----:B------:R-:W-:-:S12]  /*1f20*/  UIADD3 UR5, UPT, UPT, UR4, 0x20, URZ ;  /* 0x0000002004057890 */ /* 0x000fd8000fffe0ff */
.L_x_34:
[----:B------:R-:W-:Y:S01]  /*1f30*/  ISETP.GE.AND P3, PT, R5, 0x1, PT ;  /* 0x000000010500780c */ /* 0x000fe20003f66270 */
[----:B0-----:R-:W-:-:S12]  /*1f40*/  HFMA2 R16, -RZ, RZ, 0, 0 ;  /* 0x00000000ff107431 */ /* 0x001fd800000001ff */
[----:B------:R-:W-:Y:S05]  /*1f50*/  @!P3 BRA `(.L_x_29) ;  /* 0x0000000c0014b947 */ /* 0x000fea0003800000 */
[----:B--2---:R-:W-:Y:S01]  /*1f60*/  CS2R R16, SRZ ;  /* 0x0000000000107805 */ /* 0x004fe2000001ff00 */
[----:B------:R-:W-:Y:S06]  /*1f70*/  @P0 BRA `(.L_x_30) ;  /* 0x0000000400700947 */ /* 0x000fec0003800000 */
[----:B------:R-:W0:Y:S01]  /*1f80*/  LDC R11, c[0x0][0x3ac] ;  /* 0x0000eb00ff0b7b82 */ /* 0x000e220000000800 */
[----:B------:R-:W-:Y:S02]  /*1f90*/  LEA R18, R9, R2, 0x7 ;  /* 0x0000000209127211 */ /* 0x000fe400078e38ff */
[----:B------:R-:W-:Y:S02]  /*1fa0*/  MOV R16, RZ ;  /* 0x000000ff00107202 */ /* 0x000fe40000000f00 */
[----:B------:R-:W-:Y:S02]  /*1fb0*/  MOV R10, UR5 ;  /* 0x00000005000a7c02 */ /* 0x000fe40008000f00 */
[----:B------:R-:W-:Y:S01]  /*1fc0*/  MOV R24, R7 ;  /* 0x0000000700187202 */ /* 0x000fe20000000f00 */
[----:B------:R-:W1:Y:S06]  /*1fd0*/  LDC.64 R12, c[0x0][0x398] ;  /* 0x0000e600ff0c7b82 */ /* 0x000e6c0000000a00 */
.L_x_31:
[----:B-1----:R-:W-:Y:S01]  /*1fe0*/  IMAD.WIDE R26, R18, 0x2, R12 ;  /* 0x00000002121a7825 */ /* 0x002fe200078e020c */
[----:B------:R-:W1:Y:S04]  /*1ff0*/  LDS R29, [R10+-0x20] ;  /* 0xffffe0000a1d7984 */ /* 0x000e680000000800 */
[----:B------:R0:W2:Y:S02]  /*2000*/  LDG.E.U16.CONSTANT R14, desc[UR6][R26.64] ;  /* 0x000000061a0e7981 */ /* 0x0000a4000c1e9500 */
[----:B0-----:R-:W-:-:S05]  /*2010*/  IMAD.WIDE R26, R11, 0x2, R26 ;  /* 0x000000020b1a7825 */ /* 0x001fca00078e021a */
[----:B------:R-:W3:Y:S01]  /*2020*/  LDG.E.U16.CONSTANT R25, desc[UR6][R26.64] ;  /* 0x000000061a197981 */ /* 0x000ee2000c1e9500 */
[----:B------:R-:W-:-:S05]  /*2030*/  IMAD.WIDE R20, R11, 0x2, R26 ;  /* 0x000000020b147825 */ /* 0x000fca00078e021a */
[----:B------:R0:W4:Y:S02]  /*2040*/  LDG.E.U16.CONSTANT R28, desc[UR6][R20.64] ;  /* 0x00000006141c7981 */ /* 0x000124000c1e9500 */
[----:B0-----:R-:W-:-:S05]  /*2050*/  IMAD.WIDE R20, R11, 0x2, R20 ;  /* 0x000000020b147825 */ /* 0x001fca00078e0214 */
[----:B------:R-:W5:Y:S01]  /*2060*/  LDG.E.U16.CONSTANT R19, desc[UR6][R20.64] ;  /* 0x0000000614137981 */ /* 0x000f62000c1e9500 */
[----:B------:R-:W-:-:S05]  /*2070*/  IMAD.WIDE R22, R11, 0x2, R20 ;  /* 0x000000020b167825 */ /* 0x000fca00078e0214 */
[----:B------:R0:W5:Y:S02]  /*2080*/  LDG.E.U16.CONSTANT R15, desc[UR6][R22.64] ;  /* 0x00000006160f7981 */ /* 0x000164000c1e9500 */
[----:B0-----:R-:W-:-:S05]  /*2090*/  IMAD.WIDE R22, R11, 0x2, R22 ;  /* 0x000000020b167825 */ /* 0x001fca00078e0216 */
[----:B------:R2:W5:Y:S01]  /*20a0*/  LDG.E.U16.CONSTANT R17, desc[UR6][R22.64] ;  /* 0x0000000616117981 */ /* 0x000562000c1e9500 */
[----:B------:R-:W-:-:S04]  /*20b0*/  IMAD.WIDE R26, R11, 0x2, R22 ;  /* 0x000000020b1a7825 */ /* 0x000fc800078e0216 */
[----:B------:R-:W-:-:S04]  /*20c0*/  IMAD.WIDE R20, R11, 0x2, R26 ;  /* 0x000000020b147825 */ /* 0x000fc800078e021a */
[----:B--2---:R-:W-:Y:S02]  /*20d0*/  HADD2.F32 R22, -RZ, R14.H0_H0 ;  /* 0x2000000eff167230 */ /* 0x004fe40000004100 */
[----:B------:R0:W2:Y:S03]  /*20e0*/  LDG.E.U16.CONSTANT R14, desc[UR6][R26.64] ;  /* 0x000000061a0e7981 */ /* 0x0000a6000c1e9500 */
[----:B-1----:R-:W-:Y:S02]  /*20f0*/  FFMA R29, R29, R22, R16 ;  /* 0x000000161d1d7223 */ /* 0x002fe40000000010 */
[----:B------:R1:W2:Y:S01]  /*2100*/  LDG.E.U16.CONSTANT R16, desc[UR6][R20.64] ;  /* 0x0000000614107981 */ /* 0x0002a2000c1e9500 */
[----:B------:R-:W-:-:S03]  /*2110*/  IMAD.WIDE R22, R11, 0x2, R20 ;  /* 0x000000020b167825 */ /* 0x000fc600078e0214 */
[----:B0-----:R-:W0:Y:S01]  /*2120*/  LDS R26, [R10+-0x1c] ;  /* 0xffffe4000a1a7984 */ /* 0x001e220000000800 */
[----:B---3--:R-:W-:Y:S02]  /*2130*/  HADD2.F32 R25, -RZ, R25.H0_H0 ;  /* 0x20000019ff197230 */ /* 0x008fe40000004100 */
[----:B----4-:R-:W-:-:S03]  /*2140*/  HADD2.F32 R28, -RZ, R28.H0_H0 ;  /* 0x2000001cff1c7230 */ /* 0x010fc60000004100 */
[----:B0-----:R-:W-:Y:S02]  /*2150*/  FFMA R25, R26, R25, R29 ;  /* 0x000000191a197223 */ /* 0x001fe4000000001d */
[----:B------:R-:W0:Y:S04]  /*2160*/  LDS R26, [R10+-0x18] ;  /* 0xffffe8000a1a7984 */ /* 0x000e280000000800 */
[----:B------:R-:W3:Y:S01]  /*2170*/  LDS R29, [R10+-0x14] ;  /* 0xffffec000a1d7984 */ /* 0x000ee20000000800 */
[----:B-----5:R-:W-:Y:S02]  /*2180*/  HADD2.F32 R19, -RZ, R19.H0_H0 ;  /* 0x20000013ff137230 */ /* 0x020fe40000004100 */
[----:B0-----:R-:W-:Y:S02]  /*2190*/  FFMA R28, R26, R28, R25 ;  /* 0x0000001c1a1c7223 */ /* 0x001fe40000000019 */
[----:B------:R-:W4:Y:S01]  /*21a0*/  LDG.E.U16.CONSTANT R25, desc[UR6][R22.64] ;  /* 0x0000000616197981 */ /* 0x000f22000c1e9500 */
[----:B-1----:R-:W-:-:S04]  /*21b0*/  IMAD.WIDE R20, R11, 0x2, R22 ;  /* 0x000000020b147825 */ /* 0x002fc800078e0216 */
[----:B---3--:R-:W-:Y:S01]  /*21c0*/  FFMA R29, R29, R19, R28 ;  /* 0x000000131d1d7223 */ /* 0x008fe2000000001c */
[----:B------:R-:W0:Y:S04]  /*21d0*/  LDS R26, [R10+-0x10] ;  /* 0xfffff0000a1a7984 */ /* 0x000e280000000800 */
[----:B------:R-:W1:Y:S04]  /*21e0*/  LDS R28, [R10+-0xc] ;  /* 0xfffff4000a1c7984 */ /* 0x000e680000000800 */
[----:B------:R3:W5:Y:S01]  /*21f0*/  LDG.E.U16.CONSTANT R19, desc[UR6][R20.64] ;  /* 0x0000000614137981 */ /* 0x000762000c1e9500 */
[----:B------:R-:W-:-:S02]  /*2200*/  HADD2.F32 R15, -RZ, R15.H0_H0 ;  /* 0x2000000fff0f7230 */ /* 0x000fc40000004100 */
[----:B---3--:R-:W-:-:S05]  /*2210*/  IMAD.WIDE R20, R11, 0x2, R20 ;  /* 0x000000020b147825 */ /* 0x008fca00078e0214 */
[----:B------:R2:W3:Y:S01]  /*2220*/  LDG.E.U16.CONSTANT R27, desc[UR6][R20.64] ;  /* 0x00000006141b7981 */ /* 0x0004e2000c1e9500 */
[----:B------:R-:W-:-:S04]  /*2230*/  IMAD.WIDE R22, R11, 0x2, R20 ;  /* 0x000000020b167825 */ /* 0x000fc800078e0214 */
[----:B0-----:R-:W-:Y:S01]  /*2240*/  FFMA R15, R26, R15, R29 ;  /* 0x0000000f1a0f7223 */ /* 0x001fe2000000001d */
[----:B------:R-:W-:Y:S01]  /*2250*/  HADD2.F32 R26, -RZ, R17.H0_H0 ;  /* 0x20000011ff1a7230 */ /* 0x000fe20000004100 */
[----:B------:R0:W3:Y:S04]  /*2260*/  LDG.E.U16.CONSTANT R29, desc[UR6][R22.64] ;  /* 0x00000006161d7981 */ /* 0x0000e8000c1e9500 */
[----:B------:R-:W0:Y:S01]  /*2270*/  LDS R17, [R10+-0x8] ;  /* 0xfffff8000a117984 */ /* 0x000e220000000800 */
[----:B-1----:R-:W-:-:S03]  /*2280*/  FFMA R28, R28, R26, R15 ;  /* 0x0000001a1c1c7223 */ /* 0x002fc6000000000f */
[----:B------:R-:W1:Y:S01]  /*2290*/  LDS R26, [R10+-0x4] ;  /* 0xfffffc000a1a7984 */ /* 0x000e620000000800 */
[----:B--2---:R-:W-:Y:S02]  /*22a0*/  HADD2.F32 R20, -RZ, R14.H0_H0 ;  /* 0x2000000eff147230 */ /* 0x004fe40000004100 */
[----:B------:R-:W-:Y:S02]  /*22b0*/  IMAD.WIDE R14, R11, 0x2, R22 ;  /* 0x000000020b0e7825 */ /* 0x000fe400078e0216 */
[----:B0-----:R-:W0:Y:S02]  /*22c0*/  LDS R23, [R10] ;  /* 0x000000000a177984 */ /* 0x001e240000000800 */
[----:B------:R-:W-:Y:S01]  /*22d0*/  FFMA R28, R17, R20, R28 ;  /* 0x00000014111c7223 */ /* 0x000fe2000000001c */
[----:B------:R-:W-:Y:S02]  /*22e0*/  HADD2.F32 R21, -RZ, R16.H0_H0 ;  /* 0x20000010ff157230 */ /* 0x000fe40000004100 */
[----:B------:R-:W-:Y:S01]  /*22f0*/  IMAD.WIDE R16, R11, 0x2, R14 ;  /* 0x000000020b107825 */ /* 0x000fe200078e020e */
[----:B------:R-:W-:Y:S03]  /*2300*/  LDS R22, [R10+0x8] ;  /* 0x000008000a167984 */ /* 0x000fe60000000800 */
[----:B-1----:R-:W-:-:S02]  /*2310*/  FFMA R26, R26, R21, R28 ;  /* 0x000000151a1a7223 */ /* 0x002fc4000000001c */
[----:B------:R1:W2:Y:S02]  /*2320*/  LDG.E.U16.CONSTANT R28, desc[UR6][R14.64] ;  /* 0x000000060e1c7981 */ /* 0x0002a4000c1e9500 */
[C---:B-1----:R-:W-:Y:S02]  /*2330*/  IMAD.WIDE R14, R11.reuse, 0x2, R16 ;  /* 0x000000020b0e7825 */ /* 0x042fe400078e0210 */
[----:B------:R-:W2:Y:S02]  /*2340*/  LDG.E.U16.CONSTANT R17, desc[UR6][R16.64] ;  /* 0x0000000610117981 */ /* 0x000ea4000c1e9500 */
[----:B------:R-:W-:Y:S02]  /*2350*/  IMAD.WIDE R20, R11, 0x2, R14 ;  /* 0x000000020b147825 */ /* 0x000fe400078e020e */
[----:B------:R1:W2:Y:S04]  /*2360*/  LDG.E.U16.CONSTANT R16, desc[UR6][R14.64] ;  /* 0x000000060e107981 */ /* 0x0002a8000c1e9500 */
[----:B------:R0:W2:Y:S04]  /*2370*/  LDG.E.U16.CONSTANT R20, desc[UR6][R20.64] ;  /* 0x0000000614147981 */ /* 0x0000a8000c1e9500 */
[----:B-1----:R-:W-:Y:S04]  /*2380*/  LDS R14, [R10+0x10] ;  /* 0x000010000a0e7984 */ /* 0x002fe80000000800 */
[----:B------:R-:W-:Y:S04]  /*2390*/  LDS R15, [R10+0x14] ;  /* 0x000014000a0f7984 */ /* 0x000fe80000000800 */
[----:B0-----:R-:W-:Y:S01]  /*23a0*/  LDS R21, [R10+0x18] ;  /* 0x000018000a157984 */ /* 0x001fe20000000800 */
[----:B----4-:R-:W-:-:S05]  /*23b0*/  HADD2.F32 R25, -RZ, R25.H0_H0 ;  /* 0x20000019ff197230 */ /* 0x010fca0000004100 */
[----:B------:R-:W-:Y:S02]  /*23c0*/  FFMA R23, R23, R25, R26 ;  /* 0x0000001917177223 */ /* 0x000fe4000000001a */
[----:B------:R-:W0:Y:S01]  /*23d0*/  LDS R26, [R10+0x4] ;  /* 0x000004000a1a7984 */ /* 0x000e220000000800 */
[----:B-----5:R-:W-:-:S05]  /*23e0*/  HADD2.F32 R19, -RZ, R19.H0_H0 ;  /* 0x20000013ff137230 */ /* 0x020fca0000004100 */
[----:B0-----:R-:W-:Y:S02]  /*23f0*/  FFMA R23, R26, R19, R23 ;  /* 0x000000131a177223 */ /* 0x001fe40000000017 */
[----:B------:R-:W0:Y:S01]  /*2400*/  LDS R19, [R10+0xc] ;  /* 0x00000c000a137984 */ /* 0x000e220000000800 */
[----:B---3--:R-:W-:Y:S02]  /*2410*/  HADD2.F32 R27, -RZ, R27.H0_H0 ;  /* 0x2000001bff1b7230 */ /* 0x008fe40000004100 */
[----:B------:R-:W-:-:S03]  /*2420*/  HADD2.F32 R29, -RZ, R29.H0_H0 ;  /* 0x2000001dff1d7230 */ /* 0x000fc60000004100 */
[----:B------:R-:W-:Y:S01]  /*2430*/  FFMA R22, R22, R27, R23 ;  /* 0x0000001b16167223 */ /* 0x000fe20000000017 */
[----:B------:R-:W-:-:S04]  /*2440*/  IADD3 R24, PT, PT, R24, 0x10, RZ ;  /* 0x0000001018187810 */ /* 0x000fc80007ffe0ff */
[----:B------:R-:W-:Y:S01]  /*2450*/  ISETP.NE.AND P3, PT, R24, RZ, PT ;  /* 0x000000ff1800720c */ /* 0x000fe20003f65270 */
[----:B0-----:R-:W-:Y:S02]  /*2460*/  FFMA R29, R19, R29, R22 ;  /* 0x0000001d131d7223 */ /* 0x001fe40000000016 */
[----:B------:R0:W1:Y:S01]  /*2470*/  LDS R19, [R10+0x1c] ;  /* 0x00001c000a137984 */ /* 0x0000620000000800 */
[----:B------:R-:W-:Y:S02]  /*2480*/  LEA R18, R11, R18, 0x4 ;  /* 0x000000120b127211 */ /* 0x000fe400078e20ff */
[----:B0-----:R-:W-:Y:S01]  /*2490*/  IADD3 R10, PT, PT, R10, 0x40, RZ ;  /* 0x000000400a0a7810 */ /* 0x001fe20007ffe0ff */
[----:B--2---:R-:W-:-:S05]  /*24a0*/  HADD2.F32 R28, -RZ, R28.H0_H0 ;  /* 0x2000001cff1c7230 */ /* 0x004fca0000004100 */
[----:B------:R-:W-:Y:S01]  /*24b0*/  FFMA R14, R14, R28, R29 ;  /* 0x0000001c0e0e7223 */ /* 0x000fe2000000001d */
[----:B------:R-:W-:-:S05]  /*24c0*/  HADD2.F32 R17, -RZ, R17.H0_H0 ;  /* 0x20000011ff117230 */ /* 0x000fca0000004100 */
[----:B------:R-:W-:Y:S01]  /*24d0*/  FFMA R14, R15, R17, R14 ;  /* 0x000000110f0e7223 */ /* 0x000fe2000000000e */
[----:B------:R-:W-:Y:S02]  /*24e0*/  HADD2.F32 R16, -RZ, R16.H0_H0 ;  /* 0x20000010ff107230 */ /* 0x000fe40000004100 */
[----:B------:R-:W-:-:S03]  /*24f0*/  HADD2.F32 R20, -RZ, R20.H0_H0 ;  /* 0x20000014ff147230 */ /* 0x000fc60000004100 */
[----:B------:R-:W-:-:S04]  /*2500*/  FFMA R16, R21, R16, R14 ;  /* 0x0000001015107223 */ /* 0x000fc8000000000e */
[----:B-1----:R-:W-:Y:S01]  /*2510*/  FFMA R16, R19, R20, R16 ;  /* 0x0000001413107223 */ /* 0x002fe20000000010 */
[----:B------:R-:W-:Y:S06]  /*2520*/  @P3 BRA `(.L_x_31) ;  /* 0xfffffff800ac3947 */ /* 0x000fec000383ffff */
[----:B------:R-:W-:-:S07]  /*2530*/  MOV R17, R8 ;  /* 0x0000000800117202 */ /* 0x000fce0000000f00 */
.L_x_30:
[----:B------:R-:W-:-:S13]  /*2540*/  ISETP.NE.AND P3, PT, R4, RZ, PT ;  /* 0x000000ff0400720c */ /* 0x000fda0003f65270 */
[----:B------:R-:W-:Y:S05]  /*2550*/  @!P3 BRA `(.L_x_29) ;  /* 0x000000040094b947 */ /* 0x000fea0003800000 */
[----:B------:R-:W-:Y:S01]  /*2560*/  ISETP.NE.AND P3, PT, R6, RZ, PT ;  /* 0x000000ff0600720c */ /* 0x000fe20003f65270 */
[----:B------:R-:W-:-:S12]  /*2570*/  @!P1 BRA `(.L_x_32) ;  /* 0x0000000000b89947 */ /* 0x000fd80003800000 */
[----:B------:R-:W0:Y:S01]  /*2580*/  LDC R23, c[0x0][0x3ac] ;  /* 0x0000eb00ff177b82 */ /* 0x000e220000000800 */
[----:B------:R-:W-:-:S07]  /*2590*/  LEA R12, R0, R17, 0x7 ;  /* 0x00000011000c7211 */ /* 0x000fce00078e38ff */
[----:B------:R-:W1:Y:S01]  /*25a0*/  LDC.64 R10, c[0x0][0x398] ;  /* 0x0000e600ff0a7b82 */ /* 0x000e620000000a00 */
[----:B0-----:R-:W-:-:S04]  /*25b0*/  IMAD R29, R12, R23, R2 ;  /* 0x000000170c1d7224 */ /* 0x001fc800078e0202 */
[----:B-1----:R-:W-:-:S05]  /*25c0*/  IMAD.WIDE R28, R29, 0x2, R10 ;  /* 0x000000021d1c7825 */ /* 0x002fca00078e020a */
[----:B------:R-:W2:Y:S01]  /*25d0*/  LDG.E.U16.CONSTANT R26, desc[UR6][R28.64] ;  /* 0x000000061c1a7981 */ /* 0x000ea2000c1e9500 */
[----:B------:R-:W-:-:S05]  /*25e0*/  IMAD.WIDE R24, R23, 0x2, R28 ;  /* 0x0000000217187825 */ /* 0x000fca00078e021c */
[----:B------:R0:W3:Y:S01]  /*25f0*/  LDG.E.U16.CONSTANT R27, desc[UR6][R24.64] ;  /* 0x00000006181b7981 */ /* 0x0000e2000c1e9500 */
[----:B------:R-:W-:-:S04]  /*2600*/  IMAD.WIDE R18, R23, 0x2, R24 ;  /* 0x0000000217127825 */ /* 0x000fc800078e0218 */
[C---:B------:R-:W-:Y:S02]  /*2610*/  IMAD.WIDE R10, R23.reuse, 0x2, R18 ;  /* 0x00000002170a7825 */ /* 0x040fe400078e0212 */
[----:B------:R1:W4:Y:S02]  /*2620*/  LDG.E.U16.CONSTANT R18, desc[UR6][R18.64] ;  /* 0x0000000612127981 */ /* 0x000324000c1e9500 */
[C---:B------:R-:W-:Y:S02]  /*2630*/  IMAD.WIDE R12, R23.reuse, 0x2, R10 ;  /* 0x00000002170c7825 */ /* 0x040fe400078e020a */
[----:B------:R5:W4:Y:S02]  /*2640*/  LDG.E.U16.CONSTANT R10, desc[UR6][R10.64] ;  /* 0x000000060a0a7981 */ /* 0x000b24000c1e9500 */
[C---:B------:R-:W-:Y:S02]  /*2650*/  IMAD.WIDE R14, R23.reuse, 0x2, R12 ;  /* 0x00000002170e7825 */ /* 0x040fe400078e020c */
[----:B------:R5:W4:Y:S02]  /*2660*/  LDG.E.U16.CONSTANT R12, desc[UR6][R12.64] ;  /* 0x000000060c0c7981 */ /* 0x000b24000c1e9500 */
[----:B------:R-:W-:-:S02]  /*2670*/  IMAD.WIDE R20, R23, 0x2, R14 ;  /* 0x0000000217147825 */ /* 0x000fc400078e020e */
[----:B------:R5:W4:Y:S02]  /*2680*/  LDG.E.U16.CONSTANT R14, desc[UR6][R14.64] ;  /* 0x000000060e0e7981 */ /* 0x000b24000c1e9500 */
[----:B------:R-:W-:Y:S02]  /*2690*/  IMAD.WIDE R22, R23, 0x2, R20 ;  /* 0x0000000217167825 */ /* 0x000fe400078e0214 */
[----:B------:R5:W4:Y:S04]  /*26a0*/  LDG.E.U16.CONSTANT R20, desc[UR6][R20.64] ;  /* 0x0000000614147981 */ /* 0x000b28000c1e9500 */
[----:B------:R-:W4:Y:S01]  /*26b0*/  LDG.E.U16.CONSTANT R22, desc[UR6][R22.64] ;  /* 0x0000000616167981 */ /* 0x000f22000c1e9500 */
[----:B0-----:R-:W-:-:S05]  /*26c0*/  LEA R24, R17, UR4, 0x2 ;  /* 0x0000000411187c11 */ /* 0x001fca000f8e10ff */
[----:B------:R-:W0:Y:S04]  /*26d0*/  LDS R25, [R24] ;  /* 0x0000000018197984 */ /* 0x000e280000000800 */
[----:B------:R-:W3:Y:S04]  /*26e0*/  LDS R28, [R24+0x4] ;  /* 0x00000400181c7984 */ /* 0x000ee80000000800 */
[----:B-1----:R-:W1:Y:S04]  /*26f0*/  LDS R19, [R24+0x8] ;  /* 0x0000080018137984 */ /* 0x002e680000000800 */
[----:B-----5:R-:W5:Y:S04]  /*2700*/  LDS R11, [R24+0xc] ;  /* 0x00000c00180b7984 */ /* 0x020f680000000800 */
[----:B------:R-:W5:Y:S04]  /*2710*/  LDS R13, [R24+0x10] ;  /* 0x00001000180d7984 */ /* 0x000f680000000800 */
[----:B------:R-:W5:Y:S04]  /*2720*/  LDS R15, [R24+0x14] ;  /* 0x00001400180f7984 */ /* 0x000f680000000800 */
[----:B------:R-:W-:Y:S01]  /*2730*/  LDS R21, [R24+0x1c] ;  /* 0x00001c0018157984 */ /* 0x000fe20000000800 */
[----:B------:R-:W-:Y:S01]  /*2740*/  IADD3 R17, PT, PT, R17, 0x8, RZ ;  /* 0x0000000811117810 */ /* 0x000fe20007ffe0ff */
[----:B--2---:R-:W-:-:S05]  /*2750*/  HADD2.F32 R26, -RZ, R26.H0_H0 ;  /* 0x2000001aff1a7230 */ /* 0x004fca0000004100 */
[----:B0-----:R-:W-:Y:S02]  /*2760*/  FFMA R25, R25, R26, R16 ;  /* 0x0000001a19197223 */ /* 0x001fe40000000010 */
[----:B------:R-:W0:Y:S01]  /*2770*/  LDS R16, [R24+0x18] ;  /* 0x0000180018107984 */ /* 0x000e220000000800 */
[----:B---3--:R-:W-:-:S05]  /*2780*/  HADD2.F32 R27, -RZ, R27.H0_H0 ;  /* 0x2000001bff1b7230 */ /* 0x008fca0000004100 */
[----:B------:R-:W-:Y:S01]  /*2790*/  FFMA R28, R28, R27, R25 ;  /* 0x0000001b1c1c7223 */ /* 0x000fe20000000019 */
[----:B----4-:R-:W-:-:S05]  /*27a0*/  HADD2.F32 R18, -RZ, R18.H0_H0 ;  /* 0x20000012ff127230 */ /* 0x010fca0000004100 */
[----:B-1----:R-:W-:Y:S01]  /*27b0*/  FFMA R18, R19, R18, R28 ;  /* 0x0000001213127223 */ /* 0x002fe2000000001c */
[----:B------:R-:W-:-:S05]  /*27c0*/  HADD2.F32 R10, -RZ, R10.H0_H0 ;  /* 0x2000000aff0a7230 */ /* 0x000fca0000004100 */
[----:B-----5:R-:W-:Y:S01]  /*27d0*/  FFMA R10, R11, R10, R18 ;  /* 0x0000000a0b0a7223 */ /* 0x020fe20000000012 */
[----:B------:R-:W-:-:S05]  /*27e0*/  HADD2.F32 R12, -RZ, R12.H0_H0 ;  /* 0x2000000cff0c7230 */ /* 0x000fca0000004100 */
[----:B------:R-:W-:Y:S01]  /*27f0*/  FFMA R10, R13, R12, R10 ;  /* 0x0000000c0d0a7223 */ /* 0x000fe2000000000a */
[----:B------:R-:W-:-:S05]  /*2800*/  HADD2.F32 R14, -RZ, R14.H0_H0 ;  /* 0x2000000eff0e7230 */ /* 0x000fca0000004100 */
[----:B------:R-:W-:Y:S01]  /*2810*/  FFMA R15, R15, R14, R10 ;  /* 0x0000000e0f0f7223 */ /* 0x000fe2000000000a */
[----:B------:R-:W-:Y:S02]  /*2820*/  HADD2.F32 R20, -RZ, R20.H0_H0 ;  /* 0x20000014ff147230 */ /* 0x000fe40000004100 */
[----:B------:R-:W-:-:S03]  /*2830*/  HADD2.F32 R22, -RZ, R22.H0_H0 ;  /* 0x20000016ff167230 */ /* 0x000fc60000004100 */
[----:B0-----:R-:W-:-:S04]  /*2840*/  FFMA R16, R16, R20, R15 ;  /* 0x0000001410107223 */ /* 0x001fc8000000000f */
[----:B------:R-:W-:-:S07]  /*2850*/  FFMA R16, R21, R22, R16 ;  /* 0x0000001615107223 */ /* 0x000fce0000000010 */
.L_x_32:
[----:B------:R-:W-:Y:S05]  /*2860*/  @!P3 BRA `(.L_x_29) ;  /* 0x0000000000d0b947 */ /* 0x000fea0003800000 */
[----:B------:R-:W-:Y:S01]  /*2870*/  ISETP.NE.AND P3, PT, R3, RZ, PT ;  /* 0x000000ff0300720c */ /* 0x000fe20003f65270 */
[----:B------:R-:W-:-:S12]  /*2880*/  @!P2 BRA `(.L_x_33) ;  /* 0x000000000068a947 */ /* 0x000fd80003800000 */
[----:B------:R-:W0:Y:S01]  /*2890*/  LDC R15, c[0x0][0x3ac] ;  /* 0x0000eb00ff0f7b82 */ /* 0x000e220000000800 */
[----:B------:R-:W-:-:S07]  /*28a0*/  LEA R13, R0, R17, 0x7 ;  /* 0x00000011000d7211 */ /* 0x000fce00078e38ff */
[----:B------:R-:W1:Y:S01]  /*28b0*/  LDC.64 R10, c[0x0][0x398] ;  /* 0x0000e600ff0a7b82 */ /* 0x000e620000000a00 */
[----:B0-----:R-:W-:-:S04]  /*28c0*/  IMAD R13, R13, R15, R2 ;  /* 0x0000000f0d0d7224 */ /* 0x001fc800078e0202 */
[----:B-1----:R-:W-:-:S04]  /*28d0*/  IMAD.WIDE R18, R13, 0x2, R10 ;  /* 0x000000020d127825 */ /* 0x002fc800078e020a */
[C---:B------:R-:W-:Y:S02]  /*28e0*/  IMAD.WIDE R10, R15.reuse, 0x2, R18 ;  /* 0x000000020f0a7825 */ /* 0x040fe400078e0212 */
[----:B------:R-:W2:Y:S02]  /*28f0*/  LDG.E.U16.CONSTANT R18, desc[UR6][R18.64] ;  /* 0x0000000612127981 */ /* 0x000ea4000c1e9500 */
[C---:B------:R-:W-:Y:S02]  /*2900*/  IMAD.WIDE R12, R15.reuse, 0x2, R10 ;  /* 0x000000020f0c7825 */ /* 0x040fe400078e020a */
[----:B------:R-:W3:Y:S02]  /*2910*/  LDG.E.U16.CONSTANT R10, desc[UR6][R10.64] ;  /* 0x000000060a0a7981 */ /* 0x000ee4000c1e9500 */
[----:B------:R-:W-:Y:S02]  /*2920*/  IMAD.WIDE R14, R15, 0x2, R12 ;  /* 0x000000020f0e7825 */ /* 0x000fe400078e020c */
[----:B------:R-:W4:Y:S04]  /*2930*/  LDG.E.U16.CONSTANT R12, desc[UR6][R12.64] ;  /* 0x000000060c0c7981 */ /* 0x000f28000c1e9500 */
[----:B------:R-:W5:Y:S01]  /*2940*/  LDG.E.U16.CONSTANT R14, desc[UR6][R14.64] ;  /* 0x000000060e0e7981 */ /* 0x000f62000c1e9500 */
[----:B------:R-:W-:-:S02]  /*2950*/  LEA R20, R17, UR4, 0x2 ;  /* 0x0000000411147c11 */ /* 0x000fc4000f8e10ff */
[----:B------:R-:W-:-:S03]  /*2960*/  IADD3 R17, PT, PT, R17, 0x4, RZ ;  /* 0x0000000411117810 */ /* 0x000fc60007ffe0ff */
[----:B------:R-:W0:Y:S04]  /*2970*/  LDS R21, [R20] ;  /* 0x0000000014157984 */ /* 0x000e280000000800 */
[----:B------:R-:W1:Y:S04]  /*2980*/  LDS R23, [R20+0x4] ;  /* 0x0000040014177984 */ /* 0x000e680000000800 */
[----:B------:R-:W5:Y:S04]  /*2990*/  LDS R25, [R20+0x8] ;  /* 0x0000080014197984 */ /* 0x000f680000000800 */
[----:B------:R-:W5:Y:S01]  /*29a0*/  LDS R27, [R20+0xc] ;  /* 0x00000c00141b7984 */ /* 0x000f620000000800 */
[----:B--2---:R-:W-:-:S05]  /*29b0*/  HADD2.F32 R18, -RZ, R18.H0_H0 ;  /* 0x20000012ff127230 */ /* 0x004fca0000004100 */
[----:B0-----:R-:W-:Y:S01]  /*29c0*/  FFMA R18, R21, R18, R16 ;  /* 0x0000001215127223 */ /* 0x001fe20000000010 */
[----:B---3--:R-:W-:-:S05]  /*29d0*/  HADD2.F32 R19, -RZ, R10.H0_H0 ;  /* 0x2000000aff137230 */ /* 0x008fca0000004100 */
[----:B-1----:R-:W-:Y:S01]  /*29e0*/  FFMA R18, R23, R19, R18 ;  /* 0x0000001317127223 */ /* 0x002fe20000000012 */
[----:B----4-:R-:W-:Y:S02]  /*29f0*/  HADD2.F32 R10, -RZ, R12.H0_H0 ;  /* 0x2000000cff0a7230 */ /* 0x010fe40000004100 */
[----:B-----5:R-:W-:-:S03]  /*2a00*/  HADD2.F32 R14, -RZ, R14.H0_H0 ;  /* 0x2000000eff0e7230 */ /* 0x020fc60000004100 */
[----:B------:R-:W-:-:S04]  /*2a10*/  FFMA R10, R25, R10, R18 ;  /* 0x0000000a190a7223 */ /* 0x000fc80000000012 */
[----:B------:R-:W-:-:S07]  /*2a20*/  FFMA R16, R27, R14, R10 ;  /* 0x0000000e1b107223 */ /* 0x000fce000000000a */
.L_x_33:
[----:B------:R-:W-:Y:S05]  /*2a30*/  @!P3 BRA `(.L_x_29) ;  /* 0x00000000005cb947 */ /* 0x000fea0003800000 */
[----:B------:R-:W0:Y:S01]  /*2a40*/  LDC R15, c[0x0][0x3ac] ;  /* 0x0000eb00ff0f7b82 */ /* 0x000e220000000800 */
[----:B------:R-:W-:-:S07]  /*2a50*/  LEA R13, R0, R17, 0x7 ;  /* 0x00000011000d7211 */ /* 0x000fce00078e38ff */
[----:B------:R-:W1:Y:S01]  /*2a60*/  LDC.64 R10, c[0x0][0x398] ;  /* 0x0000e600ff0a7b82 */ /* 0x000e620000000a00 */
[----:B0-----:R-:W-:-:S04]  /*2a70*/  IMAD R13, R13, R15, R2 ;  /* 0x0000000f0d0d7224 */ /* 0x001fc800078e0202 */
[----:B-1----:R-:W-:-:S05]  /*2a80*/  IMAD.WIDE R10, R13, 0x2, R10 ;  /* 0x000000020d0a7825 */ /* 0x002fca00078e020a */
[----:B------:R-:W2:Y:S01]  /*2a90*/  LDG.E.U16.CONSTANT R12, desc[UR6][R10.64] ;  /* 0x000000060a0c7981 */ /* 0x000ea2000c1e9500 */
[----:B------:R-:W-:Y:S02]  /*2aa0*/  LEA R19, R17, UR4, 0x2 ;  /* 0x0000000411137c11 */ /* 0x000fe4000f8e10ff */
[----:B------:R-:W-:-:S03]  /*2ab0*/  ISETP.NE.AND P3, PT, R3, 0x1, PT ;  /* 0x000000010300780c */ /* 0x000fc60003f65270 */
[----:B------:R-:W0:Y:S01]  /*2ac0*/  LDS R13, [R19] ;  /* 0x00000000130d7984 */ /* 0x000e220000000800 */
[----:B--2---:R-:W-:-:S05]  /*2ad0*/  HADD2.F32 R12, -RZ, R12.H0_H0 ;  /* 0x2000000cff0c7230 */ /* 0x004fca0000004100 */
[----:B0-----:R-:W-:-:S04]  /*2ae0*/  FFMA R16, R13, R12, R16 ;  /* 0x0000000c0d107223 */ /* 0x001fc80000000010 */
[----:B------:R-:W-:Y:S05]  /*2af0*/  @!P3 BRA `(.L_x_29) ;  /* 0x00000000002cb947 */ /* 0x000fea0003800000 */
[----:B------:R-:W-:Y:S01]  /*2b00*/  ISETP.NE.AND P3, PT, R3, 0x2, PT ;  /* 0x000000020300780c */ /* 0x000fe20003f65270 */
[----:B------:R-:W-:-:S12]  /*2b10*/  IMAD.WIDE R12, R15, 0x2, R10 ;  /* 0x000000020f0c7825 */ /* 0x000fd800078e020a */
[----:B------:R-:W-:Y:S01]  /*2b20*/  @P3 IMAD.WIDE R10, R15, 0x2, R12 ;  /* 0x000000020f0a3825 */ /* 0x000fe200078e020c */
[----:B------:R-:W-:Y:S04]  /*2b30*/  @P3 LDS R17, [R19+0x8] ;  /* 0x0000080013113984 */ /* 0x000fe80000000800 */
[----:B------:R-:W2:Y:S04]  /*2b40*/  LDG.E.U16.CONSTANT R12, desc[UR6][R12.64] ;  /* 0x000000060c0c7981 */ /* 0x000ea8000c1e9500 */
[----:B------:R-:W3:Y:S04]  /*2b50*/  @P3 LDG.E.U16.CONSTANT R10, desc[UR6][R10.64] ;  /* 0x000000060a0a3981 */ /* 0x000ee8000c1e9500 */
[----:B------:R-:W0:Y:S01]  /*2b60*/  LDS R15, [R19+0x4] ;  /* 0x00000400130f7984 */ /* 0x000e220000000800 */
[----:B--2---:R-:W-:-:S02]  /*2b70*/  HADD2.F32 R14, -RZ, R12.H0_H0 ;  /* 0x2000000cff0e7230 */ /* 0x004fc40000004100 */
[----:B---3--:R-:W-:-:S03]  /*2b80*/  @P3 HADD2.F32 R18, -RZ, R10.H0_H0 ;  /* 0x2000000aff123230 */ /* 0x008fc60000004100 */
[----:B0-----:R-:W-:-:S04]  /*2b90*/  FFMA R16, R15, R14, R16 ;  /* 0x0000000e0f107223 */ /* 0x001fc80000000010 */
[----:B------:R-:W-:-:S07]  /*2ba0*/  @P3 FFMA R16, R17, R18, R16 ;  /* 0x0000001211103223 */ /* 0x000fce0000000010 */
.L_x_29:
[----:B------:R-:W0:Y:S08]  /*2bb0*/  LDC R15, c[0x0][0x3ac] ;  /* 0x0000eb00ff0f7b82 */ /* 0x000e300000000800 */
[----:B--2---:R-:W1:Y:S01]  /*2bc0*/  LDC.64 R10, c[0x0][0x3a0] ;  /* 0x0000e800ff0a7b82 */ /* 0x004e620000000a00 */
[----:B0-----:R-:W-:Y:S01]  /*2bd0*/  IMAD R13, R15, UR8, R2 ;  /* 0x000000080f0d7c24 */ /* 0x001fe2000f8e0202 */
[----:B------:R-:W-:-:S04]  /*2be0*/  IADD3 R2, PT, PT, R2, 0x100, RZ ;  /* 0x0000010002027810 */ /* 0x000fc80007ffe0ff */
[----:B------:R-:W-:Y:S01]  /*2bf0*/  ISETP.GE.AND P3, PT, R2, R15, PT ;  /* 0x0000000f0200720c */ /* 0x000fe20003f66270 */
[----:B-1----:R-:W-:-:S05]  /*2c00*/  IMAD.WIDE R10, R13, 0x4, R10 ;  /* 0x000000040d0a7825 */ /* 0x002fca00078e020a */
[----:B------:R0:W-:Y:S07]  /*2c10*/  REDG.E.ADD.F32.FTZ.RN.STRONG.GPU desc[UR6][R10.64], R16 ;  /* 0x000000100a0079a6 */ /* 0x0001ee000c12f306 */
[----:B------:R-:W-:Y:S05]  /*2c20*/  @!P3 BRA `(.L_x_34) ;  /* 0xfffffff000c0b947 */ /* 0x000fea000383ffff */
[----:B------:R-:W-:Y:S05]  /*2c30*/  EXIT ;  /* 0x000000000000794d */ /* 0x000fea0003800000 */
        .weak           $__internal_0_$__cuda_sm3x_div_rn_noftz_f32_slowpath
        .type           $__internal_0_$__cuda_sm3x_div_rn_noftz_f32_slowpath,@function
        .size           $__internal_0_$__cuda_sm3x_div_rn_noftz_f32_slowpath,(.L_x_47 - $__internal_0_$__cuda_sm3x_div_rn_noftz_f32_slowpath)
$__internal_0_$__cuda_sm3x_div_rn_noftz_f32_slowpath:
[----:B------:R-:W-:Y:S01]  /*2c40*/  SHF.R.U32.HI R11, RZ, 0x17, R9 ;  /* 0x00000017ff0b7819 */ /* 0x000fe20000011609 */
[----:B------:R-:W-:Y:S01]  /*2c50*/  BSSY.RECONVERGENT B2, `(.L_x_35) ;  /* 0x0000063000027945 */ /* 0x000fe20003800200 */
[----:B------:R-:W-:Y:S02]  /*2c60*/  SHF.R.U32.HI R18, RZ, 0x17, R24 ;  /* 0x00000017ff127819 */ /* 0x000fe40000011618 */
[----:B------:R-:W-:Y:S02]  /*2c70*/  LOP3.LUT R11, R11, 0xff, RZ, 0xc0, !PT ;  /* 0x000000ff0b0b7812 */ /* 0x000fe400078ec0ff */
[----:B------:R-:W-:Y:S02]  /*2c80*/  LOP3.LUT R18, R18, 0xff, RZ, 0xc0, !PT ;  /* 0x000000ff12127812 */ /* 0x000fe400078ec0ff */
[----:B------:R-:W-:Y:S02]  /*2c90*/  IADD3 R19, PT, PT, R11, -0x1, RZ ;  /* 0xffffffff0b137810 */ /* 0x000fe40007ffe0ff */
[----:B------:R-:W-:-:S02]  /*2ca0*/  IADD3 R8, PT, PT, R18, -0x1, RZ ;  /* 0xffffffff12087810 */ /* 0x000fc40007ffe0ff */
[----:B------:R-:W-:-:S04]  /*2cb0*/  ISETP.GT.U32.AND P0, PT, R19, 0xfd, PT ;  /* 0x000000fd1300780c */ /* 0x000fc80003f04070 */
[----:B------:R-:W-:-:S13]  /*2cc0*/  ISETP.GT.U32.OR P0, PT, R8, 0xfd, P0 ;  /* 0x000000fd0800780c */ /* 0x000fda0000704470 */
[----:B------:R-:W-:Y:S01]  /*2cd0*/  @!P0 MOV R10, RZ ;  /* 0x000000ff000a8202 */ /* 0x000fe20000000f00 */
[----:B------:R-:W-:Y:S06]  /*2ce0*/  @!P0 BRA `(.L_x_36) ;  /* 0x0000000000608947 */ /* 0x000fec0003800000 */
[----:B------:R-:W-:Y:S02]  /*2cf0*/  FSETP.GTU.FTZ.AND P0, PT, |R24|, +INF , PT ;  /* 0x7f8000001800780b */ /* 0x000fe40003f1c200 */
[----:B------:R-:W-:-:S04]  /*2d00*/  FSETP.GTU.FTZ.AND P1, PT, |R9|, +INF , PT ;  /* 0x7f8000000900780b */ /* 0x000fc80003f3c200 */
[----:B------:R-:W-:-:S13]  /*2d10*/  PLOP3.LUT P0, PT, P0, P1, PT, 0xf8, 0x8f ;  /* 0x00000000008f781c */ /* 0x000fda0000703f70 */
[----:B------:R-:W-:Y:S05]  /*2d20*/  @P0 BRA `(.L_x_37) ;  /* 0x0000000400500947 */ /* 0x000fea0003800000 */
[----:B------:R-:W-:-:S13]  /*2d30*/  LOP3.LUT P0, RZ, R9, 0x7fffffff, R24, 0xc8, !PT ;  /* 0x7fffffff09ff7812 */ /* 0x000fda000780c818 */
[----:B------:R-:W-:Y:S05]  /*2d40*/  @!P0 BRA `(.L_x_38) ;  /* 0x0000000400408947 */ /* 0x000fea0003800000 */
[C---:B------:R-:W-:Y:S02]  /*2d50*/  FSETP.NEU.FTZ.AND P1, PT, |R24|.reuse, +INF , PT ;  /* 0x7f8000001800780b */ /* 0x040fe40003f3d200 */
[----:B------:R-:W-:Y:S02]  /*2d60*/  FSETP.NEU.FTZ.AND P2, PT, |R9|, +INF , PT ;  /* 0x7f8000000900780b */ /* 0x000fe40003f5d200 */
[----:B------:R-:W-:-:S11]  /*2d70*/  FSETP.NEU.FTZ.AND P0, PT, |R24|, +INF , PT ;  /* 0x7f8000001800780b */ /* 0x000fd60003f1d200 */
[----:B------:R-:W-:Y:S05]  /*2d80*/  @!P2 BRA !P1, `(.L_x_38) ;  /* 0x000000040030a947 */ /* 0x000fea0004800000 */
[----:B------:R-:W-:-:S04]  /*2d90*/  LOP3.LUT P1, RZ, R24, 0x7fffffff, RZ, 0xc0, !PT ;  /* 0x7fffffff18ff7812 */ /* 0x000fc8000782c0ff */
[----:B------:R-:W-:-:S13]  /*2da0*/  PLOP3.LUT P1, PT, P2, P1, PT, 0x2f, 0xf2 ;  /* 0x0000000000f2781c */ /* 0x000fda0001722577 */
[----:B------:R-:W-:Y:S05]  /*2db0*/  @P1 BRA `(.L_x_39) ;  /* 0x00000004001c1947 */ /* 0x000fea0003800000 */
[----:B------:R-:W-:-:S04]  /*2dc0*/  LOP3.LUT P1, RZ, R9, 0x7fffffff, RZ, 0xc0, !PT ;  /* 0x7fffffff09ff7812 */ /* 0x000fc8000782c0ff */
[----:B------:R-:W-:-:S13]  /*2dd0*/  PLOP3.LUT P0, PT, P0, P1, PT, 0x2f, 0xf2 ;  /* 0x0000000000f2781c */ /* 0x000fda0000702577 */
[----:B------:R-:W-:Y:S05]  /*2de0*/  @P0 BRA `(.L_x_40) ;  /* 0x0000000400040947 */ /* 0x000fea0003800000 */
[----:B------:R-:W-:Y:S02]  /*2df0*/  IADD3 R8, PT, PT, R18, -0x1, RZ ;  /* 0xffffffff12087810 */ /* 0x000fe40007ffe0ff */
[----:B------:R-:W-:Y:S02]  /*2e00*/  ISETP.GE.AND P1, PT, R19, RZ, PT ;  /* 0x000000ff1300720c */ /* 0x000fe40003f26270 */
[----:B------:R-:W-:-:S11]  /*2e10*/  ISETP.GE.AND P0, PT, R8, RZ, PT ;  /* 0x000000ff0800720c */ /* 0x000fd60003f06270 */
[----:B------:R-:W-:Y:S02]  /*2e20*/  @!P1 FFMA R9, R9, 1.84467440737095516160e+19, RZ ;  /* 0x5f80000009099823 */ /* 0x000fe400000000ff */
[----:B------:R-:W-:Y:S01]  /*2e30*/  @P0 MOV R10, RZ ;  /* 0x000000ff000a0202 */ /* 0x000fe20000000f00 */
[----:B------:R-:W-:Y:S01]  /*2e40*/  @!P0 FFMA R24, R24, 1.84467440737095516160e+19, RZ ;  /* 0x5f80000018188823 */ /* 0x000fe200000000ff */
[----:B------:R-:W-:-:S04]  /*2e50*/  @!P0 MOV R10, 0xffffffc0 ;  /* 0xffffffc0000a8802 */ /* 0x000fc80000000f00 */
[----:B------:R-:W-:-:S07]  /*2e60*/  @!P1 IADD3 R10, PT, PT, R10, 0x40, RZ ;  /* 0x000000400a0a9810 */ /* 0x000fce0007ffe0ff */
.L_x_36:
[----:B------:R-:W-:Y:S01]  /*2e70*/  LEA R8, R11, 0xc0800000, 0x17 ;  /* 0xc08000000b087811 */ /* 0x000fe200078eb8ff */
[----:B------:R-:W-:Y:S01]  /*2e80*/  BSSY.RECONVERGENT B3, `(.L_x_41) ;  /* 0x0000036000037945 */ /* 0x000fe20003800200 */
[----:B------:R-:W-:Y:S02]  /*2e90*/  IADD3 R18, PT, PT, R18, -0x7f, RZ ;  /* 0xffffff8112127810 */ /* 0x000fe40007ffe0ff */
[----:B------:R-:W-:-:S03]  /*2ea0*/  IADD3 R21, PT, PT, -R8, R9, RZ ;  /* 0x0000000908157210 */ /* 0x000fc60007ffe1ff */
[C---:B------:R-:W-:Y:S01]  /*2eb0*/  IMAD R8, R18.reuse, -0x800000, R24 ;  /* 0xff80000012087824 */ /* 0x040fe200078e0218 */
[----:B------:R0:W1:Y:S01]  /*2ec0*/  MUFU.RCP R20, R21 ;  /* 0x0000001500147308 */ /* 0x0000620000001000 */
[----:B------:R-:W-:Y:S01]  /*2ed0*/  FADD.FTZ R19, -R21, -RZ ;  /* 0x800000ff15137221 */ /* 0x000fe20000010100 */
[----:B0-----:R-:W-:-:S04]  /*2ee0*/  IADD3 R21, PT, PT, R18, 0x7f, -R11 ;  /* 0x0000007f12157810 */ /* 0x001fc80007ffe80b */
[----:B------:R-:W-:Y:S01]  /*2ef0*/  IADD3 R21, PT, PT, R21, R10, RZ ;  /* 0x0000000a15157210 */ /* 0x000fe20007ffe0ff */
[----:B-1----:R-:W-:-:S04]  /*2f00*/  FFMA R9, R20, R19, 1 ;  /* 0x3f80000014097423 */ /* 0x002fc80000000013 */
[----:B------:R-:W-:-:S04]  /*2f10*/  FFMA R9, R20, R9, R20 ;  /* 0x0000000914097223 */ /* 0x000fc80000000014 */
[----:B------:R-:W-:-:S04]  /*2f20*/  FFMA R20, R8, R9, RZ ;  /* 0x0000000908147223 */ /* 0x000fc800000000ff */
[----:B------:R-:W-:-:S04]  /*2f30*/  FFMA R22, R19, R20, R8 ;  /* 0x0000001413167223 */ /* 0x000fc80000000008 */
[----:B------:R-:W-:-:S04]  /*2f40*/  FFMA R20, R9, R22, R20 ;  /* 0x0000001609147223 */ /* 0x000fc80000000014 */
[----:B------:R-:W-:-:S04]  /*2f50*/  FFMA R19, R19, R20, R8 ;  /* 0x0000001413137223 */ /* 0x000fc80000000008 */
[----:B------:R-:W-:-:S05]  /*2f60*/  FFMA R8, R9, R19, R20 ;  /* 0x0000001309087223 */ /* 0x000fca0000000014 */
[----:B------:R-:W-:-:S04]  /*2f70*/  SHF.R.U32.HI R11, RZ, 0x17, R8 ;  /* 0x00000017ff0b7819 */ /* 0x000fc80000011608 */
[----:B------:R-:W-:-:S04]  /*2f80*/  LOP3.LUT R11, R11, 0xff, RZ, 0xc0, !PT ;  /* 0x000000ff0b0b7812 */ /* 0x000fc800078ec0ff */
[----:B------:R-:W-:-:S04]  /*2f90*/  IADD3 R11, PT, PT, R11, R21, RZ ;  /* 0x000000150b0b7210 */ /* 0x000fc80007ffe0ff */
[----:B------:R-:W-:-:S04]  /*2fa0*/  IADD3 R10, PT, PT, R11, -0x1, RZ ;  /* 0xffffffff0b0a7810 */ /* 0x000fc80007ffe0ff */
[----:B------:R-:W-:-:S13]  /*2fb0*/  ISETP.GE.U32.AND P0, PT, R10, 0xfe, PT ;  /* 0x000000fe0a00780c */ /* 0x000fda0003f06070 */
[----:B------:R-:W-:Y:S05]  /*2fc0*/  @!P0 BRA `(.L_x_42) ;  /* 0x0000000000808947 */ /* 0x000fea0003800000 */
[----:B------:R-:W-:-:S13]  /*2fd0*/  ISETP.GT.AND P0, PT, R11, 0xfe, PT ;  /* 0x000000fe0b00780c */ /* 0x000fda0003f04270 */
[----:B------:R-:W-:Y:S05]  /*2fe0*/  @P0 BRA `(.L_x_43) ;  /* 0x00000000006c0947 */ /* 0x000fea0003800000 */
[----:B------:R-:W-:-:S13]  /*2ff0*/  ISETP.GE.AND P0, PT, R11, 0x1, PT ;  /* 0x000000010b00780c */ /* 0x000fda0003f06270 */
[----:B------:R-:W-:Y:S05]  /*3000*/  @P0 BRA `(.L_x_44) ;  /* 0x0000000000740947 */ /* 0x000fea0003800000 */
[----:B------:R-:W-:Y:S02]  /*3010*/  ISETP.GE.AND P0, PT, R11, -0x18, PT ;  /* 0xffffffe80b00780c */ /* 0x000fe40003f06270 */
[----:B------:R-:W-:-:S11]  /*3020*/  LOP3.LUT R8, R8, 0x80000000, RZ, 0xc0, !PT ;  /* 0x8000000008087812 */ /* 0x000fd600078ec0ff */
[----:B------:R-:W-:Y:S05]  /*3030*/  @!P0 BRA `(.L_x_44) ;  /* 0x0000000000688947 */ /* 0x000fea0003800000 */
[-CC-:B------:R-:W-:Y:S01]  /*3040*/  FFMA.RZ R10, R9, R19.reuse, R20.reuse ;  /* 0x00000013090a7223 */ /* 0x180fe2000000c014 */
[C---:B------:R-:W-:Y:S02]  /*3050*/  ISETP.NE.AND P2, PT, R11.reuse, RZ, PT ;  /* 0x000000ff0b00720c */ /* 0x040fe40003f45270 */
[----:B------:R-:W-:Y:S02]  /*3060*/  ISETP.NE.AND P1, PT, R11, RZ, PT ;  /* 0x000000ff0b00720c */ /* 0x000fe40003f25270 */
[----:B------:R-:W-:Y:S01]  /*3070*/  LOP3.LUT R18, R10, 0x7fffff, RZ, 0xc0, !PT ;  /* 0x007fffff0a127812 */ /* 0x000fe200078ec0ff */
[CCC-:B------:R-:W-:Y:S01]  /*3080*/  FFMA.RP R10, R9.reuse, R19.reuse, R20.reuse ;  /* 0x00000013090a7223 */ /* 0x1c0fe20000008014 */
[----:B------:R-:W-:Y:S01]  /*3090*/  FFMA.RM R9, R9, R19, R20 ;  /* 0x0000001309097223 */ /* 0x000fe20000004014 */
[----:B------:R-:W-:Y:S02]  /*30a0*/  IADD3 R19, PT, PT, R11, 0x20, RZ ;  /* 0x000000200b137810 */ /* 0x000fe40007ffe0ff */
[----:B------:R-:W-:-:S02]  /*30b0*/  LOP3.LUT R18, R18, 0x800000, RZ, 0xfc, !PT ;  /* 0x0080000012127812 */ /* 0x000fc400078efcff */
[----:B------:R-:W-:Y:S02]  /*30c0*/  IADD3 R11, PT, PT, -R11, RZ, RZ ;  /* 0x000000ff0b0b7210 */ /* 0x000fe40007ffe1ff */
[----:B------:R-:W-:Y:S02]  /*30d0*/  SHF.L.U32 R19, R18, R19, RZ ;  /* 0x0000001312137219 */ /* 0x000fe400000006ff */
[----:B------:R-:W-:Y:S02]  /*30e0*/  FSETP.NEU.FTZ.AND P0, PT, R10, R9, PT ;  /* 0x000000090a00720b */ /* 0x000fe40003f1d000 */
[----:B------:R-:W-:Y:S02]  /*30f0*/  SEL R9, R11, RZ, P2 ;  /* 0x000000ff0b097207 */ /* 0x000fe40001000000 */
[----:B------:R-:W-:Y:S02]  /*3100*/  ISETP.NE.AND P1, PT, R19, RZ, P1 ;  /* 0x000000ff1300720c */ /* 0x000fe40000f25270 */
[----:B------:R-:W-:-:S02]  /*3110*/  SHF.R.U32.HI R9, RZ, R9, R18 ;  /* 0x00000009ff097219 */ /* 0x000fc40000011612 */
[----:B------:R-:W-:Y:S02]  /*3120*/  PLOP3.LUT P0, PT, P0, P1, PT, 0xf8, 0x8f ;  /* 0x00000000008f781c */ /* 0x000fe40000703f70 */
[----:B------:R-:W-:Y:S02]  /*3130*/  SHF.R.U32.HI R11, RZ, 0x1, R9 ;  /* 0x00000001ff0b7819 */ /* 0x000fe40000011609 */
[----:B------:R-:W-:-:S04]  /*3140*/  SEL R10, RZ, 0x1, !P0 ;  /* 0x00000001ff0a7807 */ /* 0x000fc80004000000 */
[----:B------:R-:W-:-:S04]  /*3150*/  LOP3.LUT R10, R10, 0x1, R11, 0xf8, !PT ;  /* 0x000000010a0a7812 */ /* 0x000fc800078ef80b */
[----:B------:R-:W-:-:S04]  /*3160*/  LOP3.LUT R10, R10, R9, RZ, 0xc0, !PT ;  /* 0x000000090a0a7212 */ /* 0x000fc800078ec0ff */
[----:B------:R-:W-:-:S04]  /*3170*/  IADD3 R11, PT, PT, R11, R10, RZ ;  /* 0x0000000a0b0b7210 */ /* 0x000fc80007ffe0ff */
[----:B------:R-:W-:Y:S01]  /*3180*/  LOP3.LUT R8, R11, R8, RZ, 0xfc, !PT ;  /* 0x000000080b087212 */ /* 0x000fe200078efcff */
[----:B------:R-:W-:Y:S06]  /*3190*/  BRA `(.L_x_44) ;  /* 0x0000000000107947 */ /* 0x000fec0003800000 */
.L_x_43:
[----:B------:R-:W-:-:S04]  /*31a0*/  LOP3.LUT R8, R8, 0x80000000, RZ, 0xc0, !PT ;  /* 0x8000000008087812 */ /* 0x000fc800078ec0ff */
[----:B------:R-:W-:Y:S01]  /*31b0*/  LOP3.LUT R8, R8, 0x7f800000, RZ, 0xfc, !PT ;  /* 0x7f80000008087812 */ /* 0x000fe200078efcff */
[----:B------:R-:W-:Y:S06]  /*31c0*/  BRA `(.L_x_44) ;  /* 0x0000000000047947 */ /* 0x000fec0003800000 */
.L_x_42:
[----:B------:R-:W-:-:S07]  /*31d0*/  LEA R8, R21, R8, 0x17 ;  /* 0x0000000815087211 */ /* 0x000fce00078eb8ff */
.L_x_44:
[----:B------:R-:W-:Y:S05]  /*31e0*/  BSYNC.RECONVERGENT B3 ;  /* 0x0000000000037941 */ /* 0x000fea0003800200 */
.L_x_41:
[----:B------:R-:W-:Y:S05]  /*31f0*/  BRA `(.L_x_45) ;  /* 0x0000000000207947 */ /* 0x000fea0003800000 */
.L_x_40:
[----:B------:R-:W-:-:S04]  /*3200*/  LOP3.LUT R8, R9, 0x80000000, R24, 0x48, !PT ;  /* 0x8000000009087812 */ /* 0x000fc800078e4818 */
[----:B------:R-:W-:Y:S01]  /*3210*/  LOP3.LUT R8, R8, 0x7f800000, RZ, 0xfc, !PT ;  /* 0x7f80000008087812 */ /* 0x000fe200078efcff */
[----:B------:R-:W-:Y:S06]  /*3220*/  BRA `(.L_x_45) ;  /* 0x0000000000147947 */ /* 0x000fec0003800000 */
.L_x_39:
[----:B------:R-:W-:Y:S01]  /*3230*/  LOP3.LUT R8, R9, 0x80000000, R24, 0x48, !PT ;  /* 0x8000000009087812 */ /* 0x000fe200078e4818 */
[----:B------:R-:W-:Y:S06]  /*3240*/  BRA `(.L_x_45) ;  /* 0x00000000000c7947 */ /* 0x000fec0003800000 */
.L_x_38:
[----:B------:R-:W0:Y:S01]  /*3250*/  MUFU.RSQ R8, -QNAN ;  /* 0xffc0000000087908 */ /* 0x000e220000001400 */
[----:B------:R-:W-:Y:S05]  /*3260*/  BRA `(.L_x_45) ;  /* 0x0000000000047947 */ /* 0x000fea0003800000 */
.L_x_37:
[----:B------:R-:W-:-:S07]  /*3270*/  FADD.FTZ R8, R24, R9 ;  /* 0x0000000918087221 */ /* 0x000fce0000010000 */
.L_x_45:
[----:B------:R-:W-:Y:S05]  /*3280*/  BSYNC.RECONVERGENT B2 ;  /* 0x0000000000027941 */ /* 0x000fea0003800200 */
.L_x_35:
[----:B------:R-:W-:Y:S01]  /*3290*/  HFMA2 R9, -RZ, RZ, 0, 0 ;  /* 0x00000000ff097431 */ /* 0x000fe200000001ff */
[----:B0-----:R-:W-:Y:S02]  /*32a0*/  MOV R10, R8 ;  /* 0x00000008000a7202 */ /* 0x001fe40000000f00 */
[----:B------:R-:W-:-:S04]  /*32b0*/  MOV R8, R14 ;  /* 0x0000000e00087202 */ /* 0x000fc80000000f00 */
[----:B------:R-:W-:Y:S05]  /*32c0*/  RET.REL.NODEC R8 `(_Z23fused_swiglu_mlp_kernelPK6__halfS1_S1_S1_Pfiii) ;  /* 0xffffffcc084c7950 */ /* 0x000fea0003c3ffff */
.L_x_46:
[----:B------:R-:W-:-:S00]  /*32d0*/  BRA `(.L_x_46) ;  /* 0xfffffffc00fc7947 */ /* 0x000fc0000383ffff */
[----:B------:R-:W-:-:S00]  /*32e0*/  NOP ;  /* 0x0000000000007918 */ /* 0x000fc00000000000 */
        /* <DEDUP_REMOVED lines=9> */
.L_x_47:


//--------------------- .nv.shared._Z23fused_swiglu_mlp_kernelPK6__halfS1_S1_S1_Pfiii --------------------------
	.section	.nv.shared._Z23fused_swiglu_mlp_kernelPK6__halfS1_S1_S1_Pfiii,"aw",@nobits
	.sectionflags	@""
	.align	16
	.zero		1024


//--------------------- .nv.shared.reserved.0     --------------------------
	.section	.nv.shared.reserved.0,"aw",@nobits
	.weak		__nv_reservedSMEM_offset_0_alias
	.size		__nv_reservedSMEM_offset_0_alias, 0, 64
	.other		__nv_reservedSMEM_offset_0_alias,@"STO_CUDA_RESERVED_SHARED STV_DEFAULT"
__nv_reservedSMEM_offset_0_alias:
	.zero		0
	.zero		64


//--------------------- .nv.constant0._Z23fused_swiglu_mlp_kernelPK6__halfS1_S1_S1_Pfiii --------------------------
	.section	.nv.constant0._Z23fused_swiglu_mlp_kernelPK6__halfS1_S1_S1_Pfiii,"a",@progbits
	.sectionflags	@""
	.align	4
.nv.constant0._Z23fused_swiglu_mlp_kernelPK6__halfS1_S1_S1_Pfiii:
	.zero		948


//--------------------- SYMBOLS --------------------------

	.type		.nv.reservedSmem.offset0,@object
	.size		.nv.reservedSmem.offset0,0x4
	.type		.nv.reservedSmem.cap,@object
	.size		.nv.reservedSmem.cap,0x4
